//
// Generated by NVIDIA NVVM Compiler
//
// Compiler Build ID: CL-36424714
// Cuda compilation tools, release 13.0, V13.0.88
// Based on NVVM 20.0.0
//

.version 9.0
.target sm_100
.address_size 64

	// .globl	_ZN3cub18CUB_300001_SM_10006detail11EmptyKernelIvEEvv
.global .align 1 .b8 _ZN34_INTERNAL_ca9e9153_4_k_cu_863105bd4cuda3std3__45__cpo5beginE[1];
.global .align 1 .b8 _ZN34_INTERNAL_ca9e9153_4_k_cu_863105bd4cuda3std3__45__cpo3endE[1];
.global .align 1 .b8 _ZN34_INTERNAL_ca9e9153_4_k_cu_863105bd4cuda3std3__45__cpo6cbeginE[1];
.global .align 1 .b8 _ZN34_INTERNAL_ca9e9153_4_k_cu_863105bd4cuda3std3__45__cpo4cendE[1];
.global .align 1 .b8 _ZN34_INTERNAL_ca9e9153_4_k_cu_863105bd4cuda3std3__45__cpo6rbeginE[1];
.global .align 1 .b8 _ZN34_INTERNAL_ca9e9153_4_k_cu_863105bd4cuda3std3__45__cpo4rendE[1];
.global .align 1 .b8 _ZN34_INTERNAL_ca9e9153_4_k_cu_863105bd4cuda3std3__45__cpo7crbeginE[1];
.global .align 1 .b8 _ZN34_INTERNAL_ca9e9153_4_k_cu_863105bd4cuda3std3__45__cpo5crendE[1];
.global .align 1 .b8 _ZN34_INTERNAL_ca9e9153_4_k_cu_863105bd4cuda3std3__436_GLOBAL__N__ca9e9153_4_k_cu_863105bd6ignoreE[1];
.global .align 1 .b8 _ZN34_INTERNAL_ca9e9153_4_k_cu_863105bd4cuda3std3__419piecewise_constructE[1];
.global .align 1 .b8 _ZN34_INTERNAL_ca9e9153_4_k_cu_863105bd4cuda3std3__48in_placeE[1];
.global .align 1 .b8 _ZN34_INTERNAL_ca9e9153_4_k_cu_863105bd4cuda3std3__420unreachable_sentinelE[1];
.global .align 1 .b8 _ZN34_INTERNAL_ca9e9153_4_k_cu_863105bd4cuda3std3__47nulloptE[1];
.global .align 1 .b8 _ZN34_INTERNAL_ca9e9153_4_k_cu_863105bd4cuda3std3__48unexpectE[1];
.global .align 1 .b8 _ZN34_INTERNAL_ca9e9153_4_k_cu_863105bd4cuda3std6ranges3__45__cpo4swapE[1];
.global .align 1 .b8 _ZN34_INTERNAL_ca9e9153_4_k_cu_863105bd4cuda3std6ranges3__45__cpo9iter_moveE[1];
.global .align 1 .b8 _ZN34_INTERNAL_ca9e9153_4_k_cu_863105bd4cuda3std6ranges3__45__cpo5beginE[1];
.global .align 1 .b8 _ZN34_INTERNAL_ca9e9153_4_k_cu_863105bd4cuda3std6ranges3__45__cpo3endE[1];
.global .align 1 .b8 _ZN34_INTERNAL_ca9e9153_4_k_cu_863105bd4cuda3std6ranges3__45__cpo6cbeginE[1];
.global .align 1 .b8 _ZN34_INTERNAL_ca9e9153_4_k_cu_863105bd4cuda3std6ranges3__45__cpo4cendE[1];
.global .align 1 .b8 _ZN34_INTERNAL_ca9e9153_4_k_cu_863105bd4cuda3std6ranges3__45__cpo7advanceE[1];
.global .align 1 .b8 _ZN34_INTERNAL_ca9e9153_4_k_cu_863105bd4cuda3std6ranges3__45__cpo9iter_swapE[1];
.global .align 1 .b8 _ZN34_INTERNAL_ca9e9153_4_k_cu_863105bd4cuda3std6ranges3__45__cpo4nextE[1];
.global .align 1 .b8 _ZN34_INTERNAL_ca9e9153_4_k_cu_863105bd4cuda3std6ranges3__45__cpo4prevE[1];
.global .align 1 .b8 _ZN34_INTERNAL_ca9e9153_4_k_cu_863105bd4cuda3std6ranges3__45__cpo4dataE[1];
.global .align 1 .b8 _ZN34_INTERNAL_ca9e9153_4_k_cu_863105bd4cuda3std6ranges3__45__cpo5cdataE[1];
.global .align 1 .b8 _ZN34_INTERNAL_ca9e9153_4_k_cu_863105bd4cuda3std6ranges3__45__cpo4sizeE[1];
.global .align 1 .b8 _ZN34_INTERNAL_ca9e9153_4_k_cu_863105bd4cuda3std6ranges3__45__cpo5ssizeE[1];
.global .align 1 .b8 _ZN34_INTERNAL_ca9e9153_4_k_cu_863105bd4cuda3std6ranges3__45__cpo8distanceE[1];
.global .align 1 .b8 _ZN34_INTERNAL_ca9e9153_4_k_cu_863105bd6thrust24THRUST_300001_SM_1000_NS8cuda_cub3parE[1];
.global .align 1 .b8 _ZN34_INTERNAL_ca9e9153_4_k_cu_863105bd6thrust24THRUST_300001_SM_1000_NS8cuda_cub10par_nosyncE[1];
.global .align 1 .b8 _ZN34_INTERNAL_ca9e9153_4_k_cu_863105bd6thrust24THRUST_300001_SM_1000_NS6system6detail10sequential3seqE[1];
.global .align 1 .b8 _ZN34_INTERNAL_ca9e9153_4_k_cu_863105bd6thrust24THRUST_300001_SM_1000_NS12placeholders2_1E[1];
.global .align 1 .b8 _ZN34_INTERNAL_ca9e9153_4_k_cu_863105bd6thrust24THRUST_300001_SM_1000_NS12placeholders2_2E[1];
.global .align 1 .b8 _ZN34_INTERNAL_ca9e9153_4_k_cu_863105bd6thrust24THRUST_300001_SM_1000_NS12placeholders2_3E[1];
.global .align 1 .b8 _ZN34_INTERNAL_ca9e9153_4_k_cu_863105bd6thrust24THRUST_300001_SM_1000_NS12placeholders2_4E[1];
.global .align 1 .b8 _ZN34_INTERNAL_ca9e9153_4_k_cu_863105bd6thrust24THRUST_300001_SM_1000_NS12placeholders2_5E[1];
.global .align 1 .b8 _ZN34_INTERNAL_ca9e9153_4_k_cu_863105bd6thrust24THRUST_300001_SM_1000_NS12placeholders2_6E[1];
.global .align 1 .b8 _ZN34_INTERNAL_ca9e9153_4_k_cu_863105bd6thrust24THRUST_300001_SM_1000_NS12placeholders2_7E[1];
.global .align 1 .b8 _ZN34_INTERNAL_ca9e9153_4_k_cu_863105bd6thrust24THRUST_300001_SM_1000_NS12placeholders2_8E[1];
.global .align 1 .b8 _ZN34_INTERNAL_ca9e9153_4_k_cu_863105bd6thrust24THRUST_300001_SM_1000_NS12placeholders2_9E[1];
.global .align 1 .b8 _ZN34_INTERNAL_ca9e9153_4_k_cu_863105bd6thrust24THRUST_300001_SM_1000_NS12placeholders3_10E[1];
.global .align 1 .b8 _ZN34_INTERNAL_ca9e9153_4_k_cu_863105bd6thrust24THRUST_300001_SM_1000_NS3seqE[1];

.visible .entry _ZN3cub18CUB_300001_SM_10006detail11EmptyKernelIvEEvv()
{


	ret;

}
	// .globl	_ZN4flex12vertexShaderEPiS0_P6float3S2_S0_S2_S2_
.visible .entry _ZN4flex12vertexShaderEPiS0_P6float3S2_S0_S2_S2_(
	.param .u64 .ptr .align 1 _ZN4flex12vertexShaderEPiS0_P6float3S2_S0_S2_S2__param_0,
	.param .u64 .ptr .align 1 _ZN4flex12vertexShaderEPiS0_P6float3S2_S0_S2_S2__param_1,
	.param .u64 .ptr .align 1 _ZN4flex12vertexShaderEPiS0_P6float3S2_S0_S2_S2__param_2,
	.param .u64 .ptr .align 1 _ZN4flex12vertexShaderEPiS0_P6float3S2_S0_S2_S2__param_3,
	.param .u64 .ptr .align 1 _ZN4flex12vertexShaderEPiS0_P6float3S2_S0_S2_S2__param_4,
	.param .u64 .ptr .align 1 _ZN4flex12vertexShaderEPiS0_P6float3S2_S0_S2_S2__param_5,
	.param .u64 .ptr .align 1 _ZN4flex12vertexShaderEPiS0_P6float3S2_S0_S2_S2__param_6
)
{
	.reg .pred 	%p<2>;
	.reg .b32 	%r<6>;
	.reg .b32 	%f<40>;
	.reg .b64 	%rd<14>;

	ld.param.u64 	%rd1, [_ZN4flex12vertexShaderEPiS0_P6float3S2_S0_S2_S2__param_2];
	ld.param.u64 	%rd2, [_ZN4flex12vertexShaderEPiS0_P6float3S2_S0_S2_S2__param_3];
	ld.param.u64 	%rd5, [_ZN4flex12vertexShaderEPiS0_P6float3S2_S0_S2_S2__param_4];
	ld.param.u64 	%rd3, [_ZN4flex12vertexShaderEPiS0_P6float3S2_S0_S2_S2__param_5];
	ld.param.u64 	%rd4, [_ZN4flex12vertexShaderEPiS0_P6float3S2_S0_S2_S2__param_6];
	cvta.to.global.u64 	%rd6, %rd5;
	mov.u32 	%r2, %tid.x;
	mov.u32 	%r3, %ctaid.x;
	shl.b32 	%r4, %r3, 8;
	add.s32 	%r1, %r4, %r2;
	ld.global.u32 	%r5, [%rd6];
	setp.ge.s32 	%p1, %r1, %r5;
	@%p1 bra 	$L__BB1_2;
	cvta.to.global.u64 	%rd7, %rd1;
	cvta.to.global.u64 	%rd8, %rd4;
	cvta.to.global.u64 	%rd9, %rd3;
	cvta.to.global.u64 	%rd10, %rd2;
	mul.wide.s32 	%rd11, %r1, 12;
	add.s64 	%rd12, %rd7, %rd11;
	ld.global.f32 	%f1, [%rd12];
	ld.global.f32 	%f2, [%rd12+4];
	ld.global.f32 	%f3, [%rd12+8];
	ld.global.f32 	%f4, [%rd8];
	ld.global.f32 	%f5, [%rd8+12];
	mul.f32 	%f6, %f2, %f5;
	fma.rn.f32 	%f7, %f1, %f4, %f6;
	ld.global.f32 	%f8, [%rd8+24];
	fma.rn.f32 	%f9, %f3, %f8, %f7;
	ld.global.f32 	%f10, [%rd8+4];
	ld.global.f32 	%f11, [%rd8+16];
	mul.f32 	%f12, %f2, %f11;
	fma.rn.f32 	%f13, %f1, %f10, %f12;
	ld.global.f32 	%f14, [%rd8+28];
	fma.rn.f32 	%f15, %f3, %f14, %f13;
	ld.global.f32 	%f16, [%rd8+8];
	ld.global.f32 	%f17, [%rd8+20];
	mul.f32 	%f18, %f2, %f17;
	fma.rn.f32 	%f19, %f1, %f16, %f18;
	ld.global.f32 	%f20, [%rd8+32];
	fma.rn.f32 	%f21, %f3, %f20, %f19;
	ld.global.f32 	%f22, [%rd9];
	ld.global.f32 	%f23, [%rd9+12];
	mul.f32 	%f24, %f15, %f23;
	fma.rn.f32 	%f25, %f9, %f22, %f24;
	ld.global.f32 	%f26, [%rd9+24];
	fma.rn.f32 	%f27, %f21, %f26, %f25;
	ld.global.f32 	%f28, [%rd9+4];
	ld.global.f32 	%f29, [%rd9+16];
	mul.f32 	%f30, %f15, %f29;
	fma.rn.f32 	%f31, %f9, %f28, %f30;
	ld.global.f32 	%f32, [%rd9+28];
	fma.rn.f32 	%f33, %f21, %f32, %f31;
	ld.global.f32 	%f34, [%rd9+8];
	ld.global.f32 	%f35, [%rd9+20];
	mul.f32 	%f36, %f15, %f35;
	fma.rn.f32 	%f37, %f9, %f34, %f36;
	ld.global.f32 	%f38, [%rd9+32];
	fma.rn.f32 	%f39, %f21, %f38, %f37;
	add.s64 	%rd13, %rd10, %rd11;
	st.global.f32 	[%rd13], %f27;
	st.global.f32 	[%rd13+4], %f33;
	st.global.f32 	[%rd13+8], %f39;
$L__BB1_2:
	ret;

}
	// .globl	_ZN4flex17rasterizeTriangleEPiS0_P6float3P4int3PNS_8fragmentES2_S0_Pb
.visible .entry _ZN4flex17rasterizeTriangleEPiS0_P6float3P4int3PNS_8fragmentES2_S0_Pb(
	.param .u64 .ptr .align 1 _ZN4flex17rasterizeTriangleEPiS0_P6float3P4int3PNS_8fragmentES2_S0_Pb_param_0,
	.param .u64 .ptr .align 1 _ZN4flex17rasterizeTriangleEPiS0_P6float3P4int3PNS_8fragmentES2_S0_Pb_param_1,
	.param .u64 .ptr .align 1 _ZN4flex17rasterizeTriangleEPiS0_P6float3P4int3PNS_8fragmentES2_S0_Pb_param_2,
	.param .u64 .ptr .align 1 _ZN4flex17rasterizeTriangleEPiS0_P6float3P4int3PNS_8fragmentES2_S0_Pb_param_3,
	.param .u64 .ptr .align 1 _ZN4flex17rasterizeTriangleEPiS0_P6float3P4int3PNS_8fragmentES2_S0_Pb_param_4,
	.param .u64 .ptr .align 1 _ZN4flex17rasterizeTriangleEPiS0_P6float3P4int3PNS_8fragmentES2_S0_Pb_param_5,
	.param .u64 .ptr .align 1 _ZN4flex17rasterizeTriangleEPiS0_P6float3P4int3PNS_8fragmentES2_S0_Pb_param_6,
	.param .u64 .ptr .align 1 _ZN4flex17rasterizeTriangleEPiS0_P6float3P4int3PNS_8fragmentES2_S0_Pb_param_7
)
{
	.reg .pred 	%p<34>;
	.reg .b16 	%rs<2>;
	.reg .b32 	%r<58>;
	.reg .b32 	%f<83>;
	.reg .b64 	%rd<34>;
	.reg .b64 	%fd<33>;

	ld.param.u64 	%rd7, [_ZN4flex17rasterizeTriangleEPiS0_P6float3P4int3PNS_8fragmentES2_S0_Pb_param_0];
	ld.param.u64 	%rd8, [_ZN4flex17rasterizeTriangleEPiS0_P6float3P4int3PNS_8fragmentES2_S0_Pb_param_1];
	ld.param.u64 	%rd9, [_ZN4flex17rasterizeTriangleEPiS0_P6float3P4int3PNS_8fragmentES2_S0_Pb_param_2];
	ld.param.u64 	%rd10, [_ZN4flex17rasterizeTriangleEPiS0_P6float3P4int3PNS_8fragmentES2_S0_Pb_param_3];
	ld.param.u64 	%rd11, [_ZN4flex17rasterizeTriangleEPiS0_P6float3P4int3PNS_8fragmentES2_S0_Pb_param_7];
	cvta.to.global.u64 	%rd1, %rd8;
	cvta.to.global.u64 	%rd2, %rd7;
	cvta.to.global.u64 	%rd12, %rd11;
	cvta.to.global.u64 	%rd13, %rd9;
	cvta.to.global.u64 	%rd14, %rd10;
	mov.u32 	%r1, %ctaid.x;
	mul.wide.u32 	%rd15, %r1, 12;
	add.s64 	%rd16, %rd14, %rd15;
	ld.global.u32 	%r23, [%rd16];
	ld.global.u32 	%r24, [%rd16+4];
	ld.global.u32 	%r25, [%rd16+8];
	mul.wide.s32 	%rd17, %r23, 12;
	add.s64 	%rd18, %rd13, %rd17;
	ld.global.f32 	%f1, [%rd18];
	ld.global.f32 	%f2, [%rd18+4];
	mul.wide.s32 	%rd19, %r24, 12;
	add.s64 	%rd20, %rd13, %rd19;
	ld.global.f32 	%f3, [%rd20];
	ld.global.f32 	%f4, [%rd20+4];
	mul.wide.s32 	%rd21, %r25, 12;
	add.s64 	%rd22, %rd13, %rd21;
	ld.global.f32 	%f5, [%rd22];
	ld.global.f32 	%f6, [%rd22+4];
	ld.global.u8 	%rs1, [%rd12];
	setp.eq.s16 	%p1, %rs1, 0;
	@%p1 bra 	$L__BB2_2;
	sub.f32 	%f22, %f3, %f1;
	sub.f32 	%f23, %f4, %f2;
	sub.f32 	%f24, %f5, %f1;
	sub.f32 	%f25, %f6, %f2;
	mul.f32 	%f26, %f22, %f25;
	mul.f32 	%f27, %f23, %f24;
	setp.lt.f32 	%p2, %f26, %f27;
	@%p2 bra 	$L__BB2_12;
$L__BB2_2:
	cvt.f64.f32 	%fd1, %f1;
	fma.rn.f64 	%fd2, %fd1, 0d3FE0000000000000, 0d3FE0000000000000;
	ld.global.u32 	%r55, [%rd2];
	cvt.rn.f64.s32 	%fd3, %r55;
	mul.f64 	%fd4, %fd2, %fd3;
	cvt.rn.f32.f64 	%f28, %fd4;
	cvt.f64.f32 	%fd5, %f2;
	fma.rn.f64 	%fd6, %fd5, 0d3FE0000000000000, 0d3FE0000000000000;
	ld.global.u32 	%r54, [%rd1];
	cvt.rn.f64.s32 	%fd7, %r54;
	mul.f64 	%fd8, %fd6, %fd7;
	cvt.rn.f32.f64 	%f7, %fd8;
	cvt.f64.f32 	%fd9, %f3;
	fma.rn.f64 	%fd10, %fd9, 0d3FE0000000000000, 0d3FE0000000000000;
	mul.f64 	%fd11, %fd10, %fd3;
	cvt.rn.f32.f64 	%f29, %fd11;
	cvt.f64.f32 	%fd12, %f4;
	fma.rn.f64 	%fd13, %fd12, 0d3FE0000000000000, 0d3FE0000000000000;
	mul.f64 	%fd14, %fd13, %fd7;
	cvt.rn.f32.f64 	%f30, %fd14;
	cvt.f64.f32 	%fd15, %f5;
	fma.rn.f64 	%fd16, %fd15, 0d3FE0000000000000, 0d3FE0000000000000;
	mul.f64 	%fd17, %fd16, %fd3;
	cvt.rn.f32.f64 	%f8, %fd17;
	cvt.f64.f32 	%fd18, %f6;
	fma.rn.f64 	%fd19, %fd18, 0d3FE0000000000000, 0d3FE0000000000000;
	mul.f64 	%fd20, %fd19, %fd7;
	cvt.rn.f32.f64 	%f9, %fd20;
	setp.lt.f32 	%p3, %f29, %f8;
	selp.f32 	%f31, %f29, %f8, %p3;
	setp.gt.f32 	%p4, %f31, %f28;
	selp.f32 	%f32, %f28, %f31, %p4;
	setp.lt.f32 	%p5, %f32, 0f00000000;
	selp.f32 	%f33, 0f00000000, %f32, %p5;
	cvt.rzi.s32.f32 	%r26, %f33;
	setp.lt.f32 	%p6, %f30, %f9;
	selp.f32 	%f34, %f30, %f9, %p6;
	setp.gt.f32 	%p7, %f34, %f7;
	selp.f32 	%f35, %f7, %f34, %p7;
	setp.lt.f32 	%p8, %f35, 0f00000000;
	selp.f32 	%f36, 0f00000000, %f35, %p8;
	cvt.rzi.s32.f32 	%r27, %f36;
	add.s32 	%r28, %r55, -1;
	cvt.rn.f32.s32 	%f37, %r28;
	setp.gt.f32 	%p9, %f29, %f8;
	selp.f32 	%f38, %f29, %f8, %p9;
	setp.lt.f32 	%p10, %f38, %f28;
	selp.f32 	%f39, %f28, %f38, %p10;
	cvt.rzi.s32.f32 	%r29, %f39;
	cvt.rn.f32.s32 	%f40, %r29;
	setp.gt.f32 	%p11, %f39, %f40;
	cvt.rn.f64.s32 	%fd21, %r29;
	add.f64 	%fd22, %fd21, 0d3FF0000000000000;
	cvt.rn.f32.f64 	%f41, %fd22;
	selp.f32 	%f42, %f41, %f39, %p11;
	setp.gt.f32 	%p12, %f42, %f37;
	selp.f32 	%f43, %f37, %f42, %p12;
	cvt.rzi.s32.f32 	%r30, %f43;
	add.s32 	%r31, %r54, -1;
	cvt.rn.f32.s32 	%f44, %r31;
	setp.gt.f32 	%p13, %f30, %f9;
	selp.f32 	%f45, %f30, %f9, %p13;
	setp.lt.f32 	%p14, %f45, %f7;
	selp.f32 	%f46, %f7, %f45, %p14;
	cvt.rzi.s32.f32 	%r32, %f46;
	cvt.rn.f32.s32 	%f47, %r32;
	setp.gt.f32 	%p15, %f46, %f47;
	cvt.rn.f64.s32 	%fd23, %r32;
	add.f64 	%fd24, %fd23, 0d3FF0000000000000;
	cvt.rn.f32.f64 	%f48, %fd24;
	selp.f32 	%f49, %f48, %f46, %p15;
	setp.gt.f32 	%p16, %f49, %f44;
	selp.f32 	%f50, %f44, %f49, %p16;
	cvt.rzi.s32.f32 	%r33, %f50;
	sub.s32 	%r34, %r30, %r26;
	cvt.rn.f32.s32 	%f51, %r34;
	mul.f32 	%f52, %f51, 0f3D800000;
	cvt.rzi.s32.f32 	%r35, %f52;
	cvt.rn.f32.s32 	%f53, %r35;
	setp.gt.f32 	%p17, %f52, %f53;
	cvt.rn.f64.s32 	%fd25, %r35;
	add.f64 	%fd26, %fd25, 0d3FF0000000000000;
	cvt.rn.f32.f64 	%f54, %fd26;
	selp.f32 	%f55, %f54, %f52, %p17;
	cvt.rzi.s32.f32 	%r4, %f55;
	sub.s32 	%r36, %r33, %r27;
	cvt.rn.f32.s32 	%f56, %r36;
	mul.f32 	%f57, %f56, 0f3D800000;
	cvt.rzi.s32.f32 	%r37, %f57;
	cvt.rn.f32.s32 	%f58, %r37;
	setp.gt.f32 	%p18, %f57, %f58;
	cvt.rn.f64.s32 	%fd27, %r37;
	add.f64 	%fd28, %fd27, 0d3FF0000000000000;
	cvt.rn.f32.f64 	%f59, %fd28;
	selp.f32 	%f60, %f59, %f57, %p18;
	cvt.rzi.s32.f32 	%r5, %f60;
	mov.u32 	%r6, %tid.x;
	and.b32  	%r38, %r6, 15;
	mad.lo.s32 	%r7, %r4, %r38, %r26;
	shr.u32 	%r39, %r6, 4;
	mad.lo.s32 	%r8, %r5, %r39, %r27;
	sub.f32 	%f10, %f30, %f9;
	sub.f32 	%f11, %f28, %f8;
	sub.f32 	%f12, %f8, %f29;
	sub.f32 	%f61, %f7, %f9;
	mul.f32 	%f62, %f12, %f61;
	fma.rn.f32 	%f13, %f11, %f10, %f62;
	cvt.rn.f32.s32 	%f63, %r7;
	add.s32 	%r40, %r7, %r4;
	cvt.rn.f32.s32 	%f14, %r40;
	cvt.rn.f32.s32 	%f64, %r55;
	setp.lt.f32 	%p19, %f14, %f64;
	selp.f32 	%f65, %f14, %f64, %p19;
	setp.leu.f32 	%p20, %f65, %f63;
	@%p20 bra 	$L__BB2_11;
	ld.param.u64 	%rd33, [_ZN4flex17rasterizeTriangleEPiS0_P6float3P4int3PNS_8fragmentES2_S0_Pb_param_6];
	add.s32 	%r41, %r8, %r5;
	cvt.rn.f32.s32 	%f15, %r41;
	sub.f32 	%f16, %f9, %f7;
	cvta.to.global.u64 	%rd3, %rd33;
	mov.u32 	%r51, %r7;
$L__BB2_4:
	cvt.rn.f32.s32 	%f66, %r54;
	setp.lt.f32 	%p21, %f15, %f66;
	selp.f32 	%f67, %f15, %f66, %p21;
	cvt.rn.f32.s32 	%f68, %r8;
	setp.leu.f32 	%p22, %f67, %f68;
	@%p22 bra 	$L__BB2_10;
	cvt.rn.f64.s32 	%fd29, %r51;
	add.f64 	%fd30, %fd29, 0d3FE0000000000000;
	cvt.rn.f32.f64 	%f69, %fd30;
	sub.f32 	%f70, %f69, %f8;
	mul.f32 	%f17, %f10, %f70;
	mul.f32 	%f18, %f16, %f70;
	mov.u32 	%r53, %r8;
$L__BB2_6:
	cvt.rn.f64.s32 	%fd31, %r53;
	add.f64 	%fd32, %fd31, 0d3FE0000000000000;
	cvt.rn.f32.f64 	%f71, %fd32;
	sub.f32 	%f72, %f71, %f9;
	fma.rn.f32 	%f73, %f12, %f72, %f17;
	div.rn.f32 	%f19, %f73, %f13;
	fma.rn.f32 	%f74, %f11, %f72, %f18;
	div.rn.f32 	%f20, %f74, %f13;
	mov.f32 	%f75, 0f3F800000;
	sub.f32 	%f76, %f75, %f19;
	sub.f32 	%f21, %f76, %f20;
	setp.ltu.f32 	%p23, %f19, 0f00000000;
	setp.ge.f32 	%p24, %f20, 0f00000000;
	setp.ge.f32 	%p25, %f21, 0f00000000;
	and.pred  	%p26, %p24, %p25;
	not.pred 	%p28, %p26;
	or.pred  	%p29, %p23, %p28;
	@%p29 bra 	$L__BB2_8;
	ld.param.u64 	%rd32, [_ZN4flex17rasterizeTriangleEPiS0_P6float3P4int3PNS_8fragmentES2_S0_Pb_param_5];
	ld.global.u32 	%r42, [%rd2];
	mad.lo.s32 	%r43, %r42, %r53, %r51;
	cvta.to.global.u64 	%rd23, %rd32;
	mul.wide.s32 	%rd24, %r43, 12;
	add.s64 	%rd25, %rd23, %rd24;
	st.global.f32 	[%rd25], %f19;
	st.global.f32 	[%rd25+4], %f20;
	st.global.f32 	[%rd25+8], %f21;
	ld.global.u32 	%r44, [%rd2];
	mad.lo.s32 	%r45, %r44, %r53, %r51;
	mul.wide.s32 	%rd26, %r45, 4;
	add.s64 	%rd27, %rd3, %rd26;
	st.global.u32 	[%rd27], %r1;
	ld.global.u32 	%r54, [%rd1];
$L__BB2_8:
	add.s32 	%r53, %r53, 1;
	cvt.rn.f32.s32 	%f77, %r53;
	cvt.rn.f32.s32 	%f78, %r54;
	setp.lt.f32 	%p30, %f15, %f78;
	selp.f32 	%f79, %f15, %f78, %p30;
	setp.gt.f32 	%p31, %f79, %f77;
	@%p31 bra 	$L__BB2_6;
	ld.global.u32 	%r55, [%rd2];
$L__BB2_10:
	add.s32 	%r51, %r51, 1;
	cvt.rn.f32.s32 	%f80, %r51;
	cvt.rn.f32.s32 	%f81, %r55;
	setp.lt.f32 	%p32, %f14, %f81;
	selp.f32 	%f82, %f14, %f81, %p32;
	setp.gt.f32 	%p33, %f82, %f80;
	@%p33 bra 	$L__BB2_4;
$L__BB2_11:
	ld.param.u64 	%rd31, [_ZN4flex17rasterizeTriangleEPiS0_P6float3P4int3PNS_8fragmentES2_S0_Pb_param_4];
	shl.b32 	%r46, %r1, 8;
	add.s32 	%r47, %r46, %r6;
	cvta.to.global.u64 	%rd28, %rd31;
	mul.wide.u32 	%rd29, %r47, 20;
	add.s64 	%rd30, %rd28, %rd29;
	st.global.u32 	[%rd30], %r7;
	st.global.u32 	[%rd30+4], %r8;
	st.global.u32 	[%rd30+8], %r4;
	st.global.u32 	[%rd30+12], %r5;
	st.global.u32 	[%rd30+16], %r1;
$L__BB2_12:
	ret;

}
	// .globl	_ZN4flex14fragmentShaderEP6uchar4PiS2_P6float3P4int3PNS_8fragmentES4_S2_
.visible .entry _ZN4flex14fragmentShaderEP6uchar4PiS2_P6float3P4int3PNS_8fragmentES4_S2_(
	.param .u64 .ptr .align 1 _ZN4flex14fragmentShaderEP6uchar4PiS2_P6float3P4int3PNS_8fragmentES4_S2__param_0,
	.param .u64 .ptr .align 1 _ZN4flex14fragmentShaderEP6uchar4PiS2_P6float3P4int3PNS_8fragmentES4_S2__param_1,
	.param .u64 .ptr .align 1 _ZN4flex14fragmentShaderEP6uchar4PiS2_P6float3P4int3PNS_8fragmentES4_S2__param_2,
	.param .u64 .ptr .align 1 _ZN4flex14fragmentShaderEP6uchar4PiS2_P6float3P4int3PNS_8fragmentES4_S2__param_3,
	.param .u64 .ptr .align 1 _ZN4flex14fragmentShaderEP6uchar4PiS2_P6float3P4int3PNS_8fragmentES4_S2__param_4,
	.param .u64 .ptr .align 1 _ZN4flex14fragmentShaderEP6uchar4PiS2_P6float3P4int3PNS_8fragmentES4_S2__param_5,
	.param .u64 .ptr .align 1 _ZN4flex14fragmentShaderEP6uchar4PiS2_P6float3P4int3PNS_8fragmentES4_S2__param_6,
	.param .u64 .ptr .align 1 _ZN4flex14fragmentShaderEP6uchar4PiS2_P6float3P4int3PNS_8fragmentES4_S2__param_7
)
{
	.reg .pred 	%p<10>;
	.reg .b32 	%r<50>;
	.reg .b32 	%f<33>;
	.reg .b64 	%rd<34>;
	.reg .b64 	%fd<40>;

	ld.param.u64 	%rd8, [_ZN4flex14fragmentShaderEP6uchar4PiS2_P6float3P4int3PNS_8fragmentES4_S2__param_0];
	ld.param.u64 	%rd13, [_ZN4flex14fragmentShaderEP6uchar4PiS2_P6float3P4int3PNS_8fragmentES4_S2__param_1];
	ld.param.u64 	%rd14, [_ZN4flex14fragmentShaderEP6uchar4PiS2_P6float3P4int3PNS_8fragmentES4_S2__param_2];
	ld.param.u64 	%rd10, [_ZN4flex14fragmentShaderEP6uchar4PiS2_P6float3P4int3PNS_8fragmentES4_S2__param_4];
	ld.param.u64 	%rd15, [_ZN4flex14fragmentShaderEP6uchar4PiS2_P6float3P4int3PNS_8fragmentES4_S2__param_5];
	ld.param.u64 	%rd11, [_ZN4flex14fragmentShaderEP6uchar4PiS2_P6float3P4int3PNS_8fragmentES4_S2__param_6];
	ld.param.u64 	%rd12, [_ZN4flex14fragmentShaderEP6uchar4PiS2_P6float3P4int3PNS_8fragmentES4_S2__param_7];
	cvta.to.global.u64 	%rd1, %rd14;
	cvta.to.global.u64 	%rd2, %rd13;
	cvta.to.global.u64 	%rd16, %rd15;
	mov.u32 	%r21, %tid.x;
	mov.u32 	%r22, %ctaid.x;
	shl.b32 	%r23, %r22, 8;
	add.s32 	%r24, %r23, %r21;
	mul.wide.u32 	%rd17, %r24, 20;
	add.s64 	%rd3, %rd16, %rd17;
	ld.global.u32 	%r43, [%rd3];
	ld.global.u32 	%r2, [%rd3+4];
	ld.global.u32 	%r25, [%rd3+8];
	ld.global.u32 	%r3, [%rd3+16];
	cvt.rn.f32.s32 	%f3, %r43;
	add.s32 	%r26, %r25, %r43;
	cvt.rn.f32.s32 	%f1, %r26;
	ld.global.u32 	%r47, [%rd2];
	cvt.rn.f32.s32 	%f4, %r47;
	setp.lt.f32 	%p1, %f1, %f4;
	selp.f32 	%f5, %f1, %f4, %p1;
	setp.leu.f32 	%p2, %f5, %f3;
	@%p2 bra 	$L__BB3_9;
	cvta.to.global.u64 	%rd18, %rd10;
	ld.global.u32 	%r27, [%rd3+12];
	add.s32 	%r28, %r27, %r2;
	cvt.rn.f32.s32 	%f2, %r28;
	ld.global.u32 	%r46, [%rd1];
	mul.wide.s32 	%rd19, %r3, 12;
	add.s64 	%rd4, %rd18, %rd19;
	cvta.to.global.u64 	%rd5, %rd12;
	cvta.to.global.u64 	%rd6, %rd11;
	cvta.to.global.u64 	%rd7, %rd8;
	cvt.rn.f32.s32 	%f8, %r2;
$L__BB3_2:
	cvt.rn.f32.s32 	%f6, %r46;
	setp.lt.f32 	%p3, %f2, %f6;
	selp.f32 	%f7, %f2, %f6, %p3;
	setp.leu.f32 	%p4, %f7, %f8;
	@%p4 bra 	$L__BB3_8;
	mov.u32 	%r45, %r2;
$L__BB3_4:
	ld.global.u32 	%r29, [%rd2];
	mad.lo.s32 	%r12, %r29, %r45, %r43;
	mul.wide.s32 	%rd20, %r12, 4;
	add.s64 	%rd21, %rd5, %rd20;
	ld.global.u32 	%r30, [%rd21];
	setp.ne.s32 	%p5, %r30, %r3;
	@%p5 bra 	$L__BB3_6;
	ld.param.u64 	%rd33, [_ZN4flex14fragmentShaderEP6uchar4PiS2_P6float3P4int3PNS_8fragmentES4_S2__param_3];
	ld.global.u32 	%r31, [%rd4];
	ld.global.u32 	%r32, [%rd4+4];
	ld.global.u32 	%r33, [%rd4+8];
	cvta.to.global.u64 	%rd22, %rd33;
	mul.wide.s32 	%rd23, %r31, 12;
	add.s64 	%rd24, %rd22, %rd23;
	ld.global.f32 	%f9, [%rd24];
	ld.global.f32 	%f10, [%rd24+4];
	ld.global.f32 	%f11, [%rd24+8];
	mul.wide.s32 	%rd25, %r32, 12;
	add.s64 	%rd26, %rd22, %rd25;
	ld.global.f32 	%f12, [%rd26];
	ld.global.f32 	%f13, [%rd26+4];
	ld.global.f32 	%f14, [%rd26+8];
	mul.wide.s32 	%rd27, %r33, 12;
	add.s64 	%rd28, %rd22, %rd27;
	ld.global.f32 	%f15, [%rd28];
	ld.global.f32 	%f16, [%rd28+4];
	ld.global.f32 	%f17, [%rd28+8];
	cvt.f64.f32 	%fd1, %f9;
	add.f64 	%fd2, %fd1, 0d3FF0000000000000;
	mul.f64 	%fd3, %fd2, 0d3FE0000000000000;
	mul.wide.s32 	%rd29, %r12, 12;
	add.s64 	%rd30, %rd6, %rd29;
	ld.global.f32 	%f18, [%rd30];
	cvt.f64.f32 	%fd4, %f18;
	cvt.f64.f32 	%fd5, %f12;
	add.f64 	%fd6, %fd5, 0d3FF0000000000000;
	mul.f64 	%fd7, %fd6, 0d3FE0000000000000;
	ld.global.f32 	%f19, [%rd30+4];
	cvt.f64.f32 	%fd8, %f19;
	mul.f64 	%fd9, %fd7, %fd8;
	fma.rn.f64 	%fd10, %fd3, %fd4, %fd9;
	cvt.f64.f32 	%fd11, %f15;
	add.f64 	%fd12, %fd11, 0d3FF0000000000000;
	mul.f64 	%fd13, %fd12, 0d3FE0000000000000;
	ld.global.f32 	%f20, [%rd30+8];
	cvt.f64.f32 	%fd14, %f20;
	fma.rn.f64 	%fd15, %fd13, %fd14, %fd10;
	cvt.rn.f32.f64 	%f21, %fd15;
	cvt.f64.f32 	%fd16, %f10;
	add.f64 	%fd17, %fd16, 0d3FF0000000000000;
	mul.f64 	%fd18, %fd17, 0d3FE0000000000000;
	cvt.f64.f32 	%fd19, %f13;
	add.f64 	%fd20, %fd19, 0d3FF0000000000000;
	mul.f64 	%fd21, %fd20, 0d3FE0000000000000;
	mul.f64 	%fd22, %fd21, %fd8;
	fma.rn.f64 	%fd23, %fd18, %fd4, %fd22;
	cvt.f64.f32 	%fd24, %f16;
	add.f64 	%fd25, %fd24, 0d3FF0000000000000;
	mul.f64 	%fd26, %fd25, 0d3FE0000000000000;
	fma.rn.f64 	%fd27, %fd26, %fd14, %fd23;
	cvt.rn.f32.f64 	%f22, %fd27;
	cvt.f64.f32 	%fd28, %f11;
	add.f64 	%fd29, %fd28, 0d3FF0000000000000;
	mul.f64 	%fd30, %fd29, 0d3FE0000000000000;
	cvt.f64.f32 	%fd31, %f14;
	add.f64 	%fd32, %fd31, 0d3FF0000000000000;
	mul.f64 	%fd33, %fd32, 0d3FE0000000000000;
	mul.f64 	%fd34, %fd33, %fd8;
	fma.rn.f64 	%fd35, %fd30, %fd4, %fd34;
	cvt.f64.f32 	%fd36, %f17;
	add.f64 	%fd37, %fd36, 0d3FF0000000000000;
	mul.f64 	%fd38, %fd37, 0d3FE0000000000000;
	fma.rn.f64 	%fd39, %fd38, %fd14, %fd35;
	cvt.rn.f32.f64 	%f23, %fd39;
	mul.f32 	%f24, %f21, 0f437F0000;
	cvt.rzi.u32.f32 	%r34, %f24;
	mul.f32 	%f25, %f22, 0f437F0000;
	cvt.rzi.u32.f32 	%r35, %f25;
	mul.f32 	%f26, %f23, 0f437F0000;
	cvt.rzi.u32.f32 	%r36, %f26;
	mul.wide.s32 	%rd31, %r12, 4;
	add.s64 	%rd32, %rd7, %rd31;
	prmt.b32 	%r37, %r34, %r35, 0x3340U;
	prmt.b32 	%r38, %r36, 65535, 0x3340U;
	prmt.b32 	%r39, %r37, %r38, 0x5410U;
	st.global.u32 	[%rd32], %r39;
	ld.global.u32 	%r46, [%rd1];
$L__BB3_6:
	add.s32 	%r45, %r45, 1;
	cvt.rn.f32.s32 	%f27, %r45;
	cvt.rn.f32.s32 	%f28, %r46;
	setp.lt.f32 	%p6, %f2, %f28;
	selp.f32 	%f29, %f2, %f28, %p6;
	setp.gt.f32 	%p7, %f29, %f27;
	@%p7 bra 	$L__BB3_4;
	ld.global.u32 	%r47, [%rd2];
$L__BB3_8:
	add.s32 	%r43, %r43, 1;
	cvt.rn.f32.s32 	%f30, %r43;
	cvt.rn.f32.s32 	%f31, %r47;
	setp.lt.f32 	%p8, %f1, %f31;
	selp.f32 	%f32, %f1, %f31, %p8;
	setp.gt.f32 	%p9, %f32, %f30;
	@%p9 bra 	$L__BB3_2;
$L__BB3_9:
	ret;

}


// ===== COMPILED SASS (sm_100) =====

	.target	sm_100

	.elftype	@"ET_EXEC"


//--------------------- .note.nv.tkinfo           --------------------------
	.section	.note.nv.tkinfo,"",@"SHT_NOTE"
	.sectionflags	@"SHF_NOTE_NV_TKINFO"
	.tkinfo
        /*0018*/ 	.word	0x00000002
        /*0030*/ 	.string	""
        /*0030*/ 	.string	"ptxas"
        /*0030*/ 	.string	"Cuda compilation tools, release 13.0, V13.0.88"
        /*0030*/ 	.string	"Build cuda_13.0.r13.0/compiler.36424714_0"
        /*0030*/ 	.string	"-arch sm_100 -m 64 "



//--------------------- .note.nv.cuinfo           --------------------------
	.section	.note.nv.cuinfo,"",@"SHT_NOTE"
	.sectionflags	@"SHF_NOTE_NV_CUINFO"
        /*0018*/ 	.short	0x0002
        /*001a*/ 	.short	0x0064
        /*001c*/ 	.short	0x0082
	.zero		2


//--------------------- .nv.info                  --------------------------
	.section	.nv.info,"",@"SHT_CUDA_INFO"
	.align	4


	//----- nvinfo : EIATTR_REGCOUNT
	.align		4
        /*0000*/ 	.byte	0x04, 0x2f
        /*0002*/ 	.short	(.L_44 - .L_43)
	.align		4
.L_43:
        /*0004*/ 	.word	index@(_ZN3cub18CUB_300001_SM_10006detail11EmptyKernelIvEEvv)
        /*0008*/ 	.word	0x00000004


	//----- nvinfo : EIATTR_FRAME_SIZE
	.align		4
.L_44:
        /*000c*/ 	.byte	0x04, 0x11
        /*000e*/ 	.short	(.L_46 - .L_45)
	.align		4
.L_45:
        /*0010*/ 	.word	index@(_ZN3cub18CUB_300001_SM_10006detail11EmptyKernelIvEEvv)
        /*0014*/ 	.word	0x00000000


	//----- nvinfo : EIATTR_REGCOUNT
	.align		4
.L_46:
        /*0018*/ 	.byte	0x04, 0x2f
        /*001a*/ 	.short	(.L_48 - .L_47)
	.align		4
.L_47:
        /*001c*/ 	.word	index@(_ZN4flex12vertexShaderEPiS0_P6float3S2_S0_S2_S2_)
        /*0020*/ 	.word	0x00000020


	//----- nvinfo : EIATTR_FRAME_SIZE
	.align		4
.L_48:
        /*0024*/ 	.byte	0x04, 0x11
        /*0026*/ 	.short	(.L_50 - .L_49)
	.align		4
.L_49:
        /*0028*/ 	.word	index@(_ZN4flex12vertexShaderEPiS0_P6float3S2_S0_S2_S2_)
        /*002c*/ 	.word	0x00000000


	//----- nvinfo : EIATTR_REGCOUNT
	.align		4
.L_50:
        /*0030*/ 	.byte	0x04, 0x2f
        /*0032*/ 	.short	(.L_52 - .L_51)
	.align		4
.L_51:
        /*0034*/ 	.word	index@(_ZN4flex17rasterizeTriangleEPiS0_P6float3P4int3PNS_8fragmentES2_S0_Pb)
        /*0038*/ 	.word	0x00000026


	//----- nvinfo : EIATTR_FRAME_SIZE
	.align		4
.L_52:
        /*003c*/ 	.byte	0x04, 0x11
        /*003e*/ 	.short	(.L_54 - .L_53)
	.align		4
.L_53:
        /*0040*/ 	.word	index@($__internal_0_$__cuda_sm3x_div_rn_noftz_f32_slowpath)
        /*0044*/ 	.word	0x00000000


	//----- nvinfo : EIATTR_FRAME_SIZE
	.align		4
.L_54:
        /*0048*/ 	.byte	0x04, 0x11
        /*004a*/ 	.short	(.L_56 - .L_55)
	.align		4
.L_55:
        /*004c*/ 	.word	index@(_ZN4flex17rasterizeTriangleEPiS0_P6float3P4int3PNS_8fragmentES2_S0_Pb)
        /*0050*/ 	.word	0x00000000


	//----- nvinfo : EIATTR_REGCOUNT
	.align		4
.L_56:
        /*0054*/ 	.byte	0x04, 0x2f
        /*0056*/ 	.short	(.L_58 - .L_57)
	.align		4
.L_57:
        /*0058*/ 	.word	index@(_ZN4flex14fragmentShaderEP6uchar4PiS2_P6float3P4int3PNS_8fragmentES4_S2_)
        /*005c*/ 	.word	0x00000020


	//----- nvinfo : EIATTR_FRAME_SIZE
	.align		4
.L_58:
        /*0060*/ 	.byte	0x04, 0x11
        /*0062*/ 	.short	(.L_60 - .L_59)
	.align		4
.L_59:
        /*0064*/ 	.word	index@(_ZN4flex14fragmentShaderEP6uchar4PiS2_P6float3P4int3PNS_8fragmentES4_S2_)
        /*0068*/ 	.word	0x00000000


	//----- nvinfo : EIATTR_MIN_STACK_SIZE
	.align		4
.L_60:
        /*006c*/ 	.byte	0x04, 0x12
        /*006e*/ 	.short	(.L_62 - .L_61)
	.align		4
.L_61:
        /*0070*/ 	.word	index@(_ZN4flex14fragmentShaderEP6uchar4PiS2_P6float3P4int3PNS_8fragmentES4_S2_)
        /*0074*/ 	.word	0x00000000


	//----- nvinfo : EIATTR_MIN_STACK_SIZE
	.align		4
.L_62:
        /*0078*/ 	.byte	0x04, 0x12
        /*007a*/ 	.short	(.L_64 - .L_63)
	.align		4
.L_63:
        /*007c*/ 	.word	index@(_ZN4flex17rasterizeTriangleEPiS0_P6float3P4int3PNS_8fragmentES2_S0_Pb)
        /*0080*/ 	.word	0x00000000


	//----- nvinfo : EIATTR_MIN_STACK_SIZE
	.align		4
.L_64:
        /*0084*/ 	.byte	0x04, 0x12
        /*0086*/ 	.short	(.L_66 - .L_65)
	.align		4
.L_65:
        /*0088*/ 	.word	index@(_ZN4flex12vertexShaderEPiS0_P6float3S2_S0_S2_S2_)
        /*008c*/ 	.word	0x00000000


	//----- nvinfo : EIATTR_MIN_STACK_SIZE
	.align		4
.L_66:
        /*0090*/ 	.byte	0x04, 0x12
        /*0092*/ 	.short	(.L_68 - .L_67)
	.align		4
.L_67:
        /*0094*/ 	.word	index@(_ZN3cub18CUB_300001_SM_10006detail11EmptyKernelIvEEvv)
        /*0098*/ 	.word	0x00000000
.L_68:


//--------------------- .nv.compat                --------------------------
	.section	.nv.compat,"",@"SHT_CUDA_COMPAT_INFO"
	.align	4
        /*0000*/ 	.byte	0x02, 0x09, 0x00, 0x00, 0x02, 0x02, 0x01, 0x00, 0x02, 0x05, 0x05, 0x00, 0x03, 0x07, 0x01, 0x01
        /*0010*/ 	.byte	0x02, 0x03, 0x00, 0x00, 0x02, 0x06, 0x01, 0x00, 0x04, 0x0b, 0x08, 0x00, 0x01, 0x00, 0x00, 0x00
        /*0020*/ 	.byte	0x00, 0x00, 0x00, 0x00


//--------------------- .nv.info._ZN4flex14fragmentShaderEP6uchar4PiS2_P6float3P4int3PNS_8fragmentES4_S2_ --------------------------
	.section	.nv.info._ZN4flex14fragmentShaderEP6uchar4PiS2_P6float3P4int3PNS_8fragmentES4_S2_,"",@"SHT_CUDA_INFO"
	.sectionflags	@""
	.align	4


	//----- nvinfo : EIATTR_CUDA_API_VERSION
	.align		4
        /*0000*/ 	.byte	0x04, 0x37
        /*0002*/ 	.short	(.L_70 - .L_69)
.L_69:
        /*0004*/ 	.word	0x00000082


	//----- nvinfo : EIATTR_KPARAM_INFO
	.align		4
.L_70:
        /*0008*/ 	.byte	0x04, 0x17
        /*000a*/ 	.short	(.L_72 - .L_71)
.L_71:
        /*000c*/ 	.word	0x00000000
        /*0010*/ 	.short	0x0007
        /*0012*/ 	.short	0x0038
        /*0014*/ 	.byte	0x00, 0xf5, 0x21, 0x00


	//----- nvinfo : EIATTR_KPARAM_INFO
	.align		4
.L_72:
        /*0018*/ 	.byte	0x04, 0x17
        /*001a*/ 	.short	(.L_74 - .L_73)
.L_73:
        /*001c*/ 	.word	0x00000000
        /*0020*/ 	.short	0x0006
        /*0022*/ 	.short	0x0030
        /*0024*/ 	.byte	0x00, 0xf5, 0x21, 0x00


	//----- nvinfo : EIATTR_KPARAM_INFO
	.align		4
.L_74:
        /*0028*/ 	.byte	0x04, 0x17
        /*002a*/ 	.short	(.L_76 - .L_75)
.L_75:
        /*002c*/ 	.word	0x00000000
        /*0030*/ 	.short	0x0005
        /*0032*/ 	.short	0x0028
        /*0034*/ 	.byte	0x00, 0xf5, 0x21, 0x00


	//----- nvinfo : EIATTR_KPARAM_INFO
	.align		4
.L_76:
        /*0038*/ 	.byte	0x04, 0x17
        /*003a*/ 	.short	(.L_78 - .L_77)
.L_77:
        /*003c*/ 	.word	0x00000000
        /*0040*/ 	.short	0x0004
        /*0042*/ 	.short	0x0020
        /*0044*/ 	.byte	0x00, 0xf5, 0x21, 0x00


	//----- nvinfo : EIATTR_KPARAM_INFO
	.align		4
.L_78:
        /*0048*/ 	.byte	0x04, 0x17
        /*004a*/ 	.short	(.L_80 - .L_79)
.L_79:
        /*004c*/ 	.word	0x00000000
        /*0050*/ 	.short	0x0003
        /*0052*/ 	.short	0x0018
        /*0054*/ 	.byte	0x00, 0xf5, 0x21, 0x00


	//----- nvinfo : EIATTR_KPARAM_INFO
	.align		4
.L_80:
        /*0058*/ 	.byte	0x04, 0x17
        /*005a*/ 	.short	(.L_82 - .L_81)
.L_81:
        /*005c*/ 	.word	0x00000000
        /*0060*/ 	.short	0x0002
        /*0062*/ 	.short	0x0010
        /*0064*/ 	.byte	0x00, 0xf5, 0x21, 0x00


	//----- nvinfo : EIATTR_KPARAM_INFO
	.align		4
.L_82:
        /*0068*/ 	.byte	0x04, 0x17
        /*006a*/ 	.short	(.L_84 - .L_83)
.L_83:
        /*006c*/ 	.word	0x00000000
        /*0070*/ 	.short	0x0001
        /*0072*/ 	.short	0x0008
        /*0074*/ 	.byte	0x00, 0xf5, 0x21, 0x00


	//----- nvinfo : EIATTR_KPARAM_INFO
	.align		4
.L_84:
        /*0078*/ 	.byte	0x04, 0x17
        /*007a*/ 	.short	(.L_86 - .L_85)
.L_85:
        /*007c*/ 	.word	0x00000000
        /*0080*/ 	.short	0x0000
        /*0082*/ 	.short	0x0000
        /*0084*/ 	.byte	0x00, 0xf5, 0x21, 0x00


	//----- nvinfo : EIATTR_SPARSE_MMA_MASK
	.align		4
.L_86:
        /*0088*/ 	.byte	0x03, 0x50
        /*008a*/ 	.short	0x0000


	//----- nvinfo : EIATTR_MAXREG_COUNT
	.align		4
        /*008c*/ 	.byte	0x03, 0x1b
        /*008e*/ 	.short	0x00ff


	//----- nvinfo : EIATTR_MERCURY_ISA_VERSION
	.align		4
        /*0090*/ 	.byte	0x03, 0x5f
        /*0092*/ 	.short	0x0101


	//----- nvinfo : EIATTR_VRC_CTA_INIT_COUNT
	.align		4
        /*0094*/ 	.byte	0x02, 0x4a
	.zero		1
	.zero		1


	//----- nvinfo : EIATTR_EXIT_INSTR_OFFSETS
	.align		4
        /*0098*/ 	.byte	0x04, 0x1c
        /*009a*/ 	.short	(.L_88 - .L_87)


	//   ....[0]....
.L_87:
        /*009c*/ 	.word	0x00000120


	//   ....[1]....
        /*00a0*/ 	.word	0x00000910


	//----- nvinfo : EIATTR_CRS_STACK_SIZE
	.align		4
.L_88:
        /*00a4*/ 	.byte	0x04, 0x1e
        /*00a6*/ 	.short	(.L_90 - .L_89)
.L_89:
        /*00a8*/ 	.word	0x00000000


	//----- nvinfo : EIATTR_CBANK_PARAM_SIZE
	.align		4
.L_90:
        /*00ac*/ 	.byte	0x03, 0x19
        /*00ae*/ 	.short	0x0040


	//----- nvinfo : EIATTR_PARAM_CBANK
	.align		4
        /*00b0*/ 	.byte	0x04, 0x0a
        /*00b2*/ 	.short	(.L_92 - .L_91)
	.align		4
.L_91:
        /*00b4*/ 	.word	index@(.nv.constant0._ZN4flex14fragmentShaderEP6uchar4PiS2_P6float3P4int3PNS_8fragmentES4_S2_)
        /*00b8*/ 	.short	0x0380
        /*00ba*/ 	.short	0x0040


	//----- nvinfo : EIATTR_SW_WAR
	.align		4
.L_92:
        /*00bc*/ 	.byte	0x04, 0x36
        /*00be*/ 	.short	(.L_94 - .L_93)
.L_93:
        /*00c0*/ 	.word	0x00000008
.L_94:


//--------------------- .nv.info._ZN4flex17rasterizeTriangleEPiS0_P6float3P4int3PNS_8fragmentES2_S0_Pb --------------------------
	.section	.nv.info._ZN4flex17rasterizeTriangleEPiS0_P6float3P4int3PNS_8fragmentES2_S0_Pb,"",@"SHT_CUDA_INFO"
	.sectionflags	@""
	.align	4


	//----- nvinfo : EIATTR_CUDA_API_VERSION
	.align		4
        /*0000*/ 	.byte	0x04, 0x37
        /*0002*/ 	.short	(.L_96 - .L_95)
.L_95:
        /*0004*/ 	.word	0x00000082


	//----- nvinfo : EIATTR_KPARAM_INFO
	.align		4
.L_96:
        /*0008*/ 	.byte	0x04, 0x17
        /*000a*/ 	.short	(.L_98 - .L_97)
.L_97:
        /*000c*/ 	.word	0x00000000
        /*0010*/ 	.short	0x0007
        /*0012*/ 	.short	0x0038
        /*0014*/ 	.byte	0x00, 0xf5, 0x21, 0x00


	//----- nvinfo : EIATTR_KPARAM_INFO
	.align		4
.L_98:
        /*0018*/ 	.byte	0x04, 0x17
        /*001a*/ 	.short	(.L_100 - .L_99)
.L_99:
        /*001c*/ 	.word	0x00000000
        /*0020*/ 	.short	0x0006
        /*0022*/ 	.short	0x0030
        /*0024*/ 	.byte	0x00, 0xf5, 0x21, 0x00


	//----- nvinfo : EIATTR_KPARAM_INFO
	.align		4
.L_100:
        /*0028*/ 	.byte	0x04, 0x17
        /*002a*/ 	.short	(.L_102 - .L_101)
.L_101:
        /*002c*/ 	.word	0x00000000
        /*0030*/ 	.short	0x0005
        /*0032*/ 	.short	0x0028
        /*0034*/ 	.byte	0x00, 0xf5, 0x21, 0x00


	//----- nvinfo : EIATTR_KPARAM_INFO
	.align		4
.L_102:
        /*0038*/ 	.byte	0x04, 0x17
        /*003a*/ 	.short	(.L_104 - .L_103)
.L_103:
        /*003c*/ 	.word	0x00000000
        /*0040*/ 	.short	0x0004
        /*0042*/ 	.short	0x0020
        /*0044*/ 	.byte	0x00, 0xf5, 0x21, 0x00


	//----- nvinfo : EIATTR_KPARAM_INFO
	.align		4
.L_104:
        /*0048*/ 	.byte	0x04, 0x17
        /*004a*/ 	.short	(.L_106 - .L_105)
.L_105:
        /*004c*/ 	.word	0x00000000
        /*0050*/ 	.short	0x0003
        /*0052*/ 	.short	0x0018
        /*0054*/ 	.byte	0x00, 0xf5, 0x21, 0x00


	//----- nvinfo : EIATTR_KPARAM_INFO
	.align		4
.L_106:
        /*0058*/ 	.byte	0x04, 0x17
        /*005a*/ 	.short	(.L_108 - .L_107)
.L_107:
        /*005c*/ 	.word	0x00000000
        /*0060*/ 	.short	0x0002
        /*0062*/ 	.short	0x0010
        /*0064*/ 	.byte	0x00, 0xf5, 0x21, 0x00


	//----- nvinfo : EIATTR_KPARAM_INFO
	.align		4
.L_108:
        /*0068*/ 	.byte	0x04, 0x17
        /*006a*/ 	.short	(.L_110 - .L_109)
.L_109:
        /*006c*/ 	.word	0x00000000
        /*0070*/ 	.short	0x0001
        /*0072*/ 	.short	0x0008
        /*0074*/ 	.byte	0x00, 0xf5, 0x21, 0x00


	//----- nvinfo : EIATTR_KPARAM_INFO
	.align		4
.L_110:
        /*0078*/ 	.byte	0x04, 0x17
        /*007a*/ 	.short	(.L_112 - .L_111)
.L_111:
        /*007c*/ 	.word	0x00000000
        /*0080*/ 	.short	0x0000
        /*0082*/ 	.short	0x0000
        /*0084*/ 	.byte	0x00, 0xf5, 0x21, 0x00


	//----- nvinfo : EIATTR_SPARSE_MMA_MASK
	.align		4
.L_112:
        /*0088*/ 	.byte	0x03, 0x50
        /*008a*/ 	.short	0x0000


	//----- nvinfo : EIATTR_MAXREG_COUNT
	.align		4
        /*008c*/ 	.byte	0x03, 0x1b
        /*008e*/ 	.short	0x00ff


	//----- nvinfo : EIATTR_MERCURY_ISA_VERSION
	.align		4
        /*0090*/ 	.byte	0x03, 0x5f
        /*0092*/ 	.short	0x0101


	//----- nvinfo : EIATTR_VRC_CTA_INIT_COUNT
	.align		4
        /*0094*/ 	.byte	0x02, 0x4a
	.zero		1
	.zero		1


	//----- nvinfo : EIATTR_EXIT_INSTR_OFFSETS
	.align		4
        /*0098*/ 	.byte	0x04, 0x1c
        /*009a*/ 	.short	(.L_114 - .L_113)


	//   ....[0]....
.L_113:
        /*009c*/ 	.word	0x000001d0


	//   ....[1]....
        /*00a0*/ 	.word	0x00000f80


	//----- nvinfo : EIATTR_CRS_STACK_SIZE
	.align		4
.L_114:
        /*00a4*/ 	.byte	0x04, 0x1e
        /*00a6*/ 	.short	(.L_116 - .L_115)
.L_115:
        /*00a8*/ 	.word	0x00000000


	//----- nvinfo : EIATTR_CBANK_PARAM_SIZE
	.align		4
.L_116:
        /*00ac*/ 	.byte	0x03, 0x19
        /*00ae*/ 	.short	0x0040


	//----- nvinfo : EIATTR_PARAM_CBANK
	.align		4
        /*00b0*/ 	.byte	0x04, 0x0a
        /*00b2*/ 	.short	(.L_118 - .L_117)
	.align		4
.L_117:
        /*00b4*/ 	.word	index@(.nv.constant0._ZN4flex17rasterizeTriangleEPiS0_P6float3P4int3PNS_8fragmentES2_S0_Pb)
        /*00b8*/ 	.short	0x0380
        /*00ba*/ 	.short	0x0040


	//----- nvinfo : EIATTR_SW_WAR
	.align		4
.L_118:
        /*00bc*/ 	.byte	0x04, 0x36
        /*00be*/ 	.short	(.L_120 - .L_119)
.L_119:
        /*00c0*/ 	.word	0x00000008
.L_120:


//--------------------- .nv.info._ZN4flex12vertexShaderEPiS0_P6float3S2_S0_S2_S2_ --------------------------
	.section	.nv.info._ZN4flex12vertexShaderEPiS0_P6float3S2_S0_S2_S2_,"",@"SHT_CUDA_INFO"
	.sectionflags	@""
	.align	4


	//----- nvinfo : EIATTR_CUDA_API_VERSION
	.align		4
        /*0000*/ 	.byte	0x04, 0x37
        /*0002*/ 	.short	(.L_122 - .L_121)
.L_121:
        /*0004*/ 	.word	0x00000082


	//----- nvinfo : EIATTR_KPARAM_INFO
	.align		4
.L_122:
        /*0008*/ 	.byte	0x04, 0x17
        /*000a*/ 	.short	(.L_124 - .L_123)
.L_123:
        /*000c*/ 	.word	0x00000000
        /*0010*/ 	.short	0x0006
        /*0012*/ 	.short	0x0030
        /*0014*/ 	.byte	0x00, 0xf5, 0x21, 0x00


	//----- nvinfo : EIATTR_KPARAM_INFO
	.align		4
.L_124:
        /*0018*/ 	.byte	0x04, 0x17
        /*001a*/ 	.short	(.L_126 - .L_125)
.L_125:
        /*001c*/ 	.word	0x00000000
        /*0020*/ 	.short	0x0005
        /*0022*/ 	.short	0x0028
        /*0024*/ 	.byte	0x00, 0xf5, 0x21, 0x00


	//----- nvinfo : EIATTR_KPARAM_INFO
	.align		4
.L_126:
        /*0028*/ 	.byte	0x04, 0x17
        /*002a*/ 	.short	(.L_128 - .L_127)
.L_127:
        /*002c*/ 	.word	0x00000000
        /*0030*/ 	.short	0x0004
        /*0032*/ 	.short	0x0020
        /*0034*/ 	.byte	0x00, 0xf5, 0x21, 0x00


	//----- nvinfo : EIATTR_KPARAM_INFO
	.align		4
.L_128:
        /*0038*/ 	.byte	0x04, 0x17
        /*003a*/ 	.short	(.L_130 - .L_129)
.L_129:
        /*003c*/ 	.word	0x00000000
        /*0040*/ 	.short	0x0003
        /*0042*/ 	.short	0x0018
        /*0044*/ 	.byte	0x00, 0xf5, 0x21, 0x00


	//----- nvinfo : EIATTR_KPARAM_INFO
	.align		4
.L_130:
        /*0048*/ 	.byte	0x04, 0x17
        /*004a*/ 	.short	(.L_132 - .L_131)
.L_131:
        /*004c*/ 	.word	0x00000000
        /*0050*/ 	.short	0x0002
        /*0052*/ 	.short	0x0010
        /*0054*/ 	.byte	0x00, 0xf5, 0x21, 0x00


	//----- nvinfo : EIATTR_KPARAM_INFO
	.align		4
.L_132:
        /*0058*/ 	.byte	0x04, 0x17
        /*005a*/ 	.short	(.L_134 - .L_133)
.L_133:
        /*005c*/ 	.word	0x00000000
        /*0060*/ 	.short	0x0001
        /*0062*/ 	.short	0x0008
        /*0064*/ 	.byte	0x00, 0xf5, 0x21, 0x00


	//----- nvinfo : EIATTR_KPARAM_INFO
	.align		4
.L_134:
        /*0068*/ 	.byte	0x04, 0x17
        /*006a*/ 	.short	(.L_136 - .L_135)
.L_135:
        /*006c*/ 	.word	0x00000000
        /*0070*/ 	.short	0x0000
        /*0072*/ 	.short	0x0000
        /*0074*/ 	.byte	0x00, 0xf5, 0x21, 0x00


	//----- nvinfo : EIATTR_SPARSE_MMA_MASK
	.align		4
.L_136:
        /*0078*/ 	.byte	0x03, 0x50
        /*007a*/ 	.short	0x0000


	//----- nvinfo : EIATTR_MAXREG_COUNT
	.align		4
        /*007c*/ 	.byte	0x03, 0x1b
        /*007e*/ 	.short	0x00ff


	//----- nvinfo : EIATTR_MERCURY_ISA_VERSION
	.align		4
        /*0080*/ 	.byte	0x03, 0x5f
        /*0082*/ 	.short	0x0101


	//----- nvinfo : EIATTR_VRC_CTA_INIT_COUNT
	.align		4
        /*0084*/ 	.byte	0x02, 0x4a
	.zero		1
	.zero		1


	//----- nvinfo : EIATTR_EXIT_INSTR_OFFSETS
	.align		4
        /*0088*/ 	.byte	0x04, 0x1c
        /*008a*/ 	.short	(.L_138 - .L_137)


	//   ....[0]....
.L_137:
        /*008c*/ 	.word	0x00000080


	//   ....[1]....
        /*0090*/ 	.word	0x00000390


	//----- nvinfo : EIATTR_CBANK_PARAM_SIZE
	.align		4
.L_138:
        /*0094*/ 	.byte	0x03, 0x19
        /*0096*/ 	.short	0x0038


	//----- nvinfo : EIATTR_PARAM_CBANK
	.align		4
        /*0098*/ 	.byte	0x04, 0x0a
        /*009a*/ 	.short	(.L_140 - .L_139)
	.align		4
.L_139:
        /*009c*/ 	.word	index@(.nv.constant0._ZN4flex12vertexShaderEPiS0_P6float3S2_S0_S2_S2_)
        /*00a0*/ 	.short	0x0380
        /*00a2*/ 	.short	0x0038


	//----- nvinfo : EIATTR_SW_WAR
	.align		4
.L_140:
        /*00a4*/ 	.byte	0x04, 0x36
        /*00a6*/ 	.short	(.L_142 - .L_141)
.L_141:
        /*00a8*/ 	.word	0x00000008
.L_142:


//--------------------- .nv.info._ZN3cub18CUB_300001_SM_10006detail11EmptyKernelIvEEvv --------------------------
	.section	.nv.info._ZN3cub18CUB_300001_SM_10006detail11EmptyKernelIvEEvv,"",@"SHT_CUDA_INFO"
	.sectionflags	@""
	.align	4


	//----- nvinfo : EIATTR_CUDA_API_VERSION
	.align		4
        /*0000*/ 	.byte	0x04, 0x37
        /*0002*/ 	.short	(.L_144 - .L_143)
.L_143:
        /*0004*/ 	.word	0x00000082


	//----- nvinfo : EIATTR_SPARSE_MMA_MASK
	.align		4
.L_144:
        /*0008*/ 	.byte	0x03, 0x50
        /*000a*/ 	.short	0x0000


	//----- nvinfo : EIATTR_MAXREG_COUNT
	.align		4
        /*000c*/ 	.byte	0x03, 0x1b
        /*000e*/ 	.short	0x00ff


	//----- nvinfo : EIATTR_MERCURY_ISA_VERSION
	.align		4
        /*0010*/ 	.byte	0x03, 0x5f
        /*0012*/ 	.short	0x0101


	//----- nvinfo : EIATTR_VRC_CTA_INIT_COUNT
	.align		4
        /*0014*/ 	.byte	0x02, 0x4a
	.zero		1
	.zero		1


	//----- nvinfo : EIATTR_EXIT_INSTR_OFFSETS
	.align		4
        /*0018*/ 	.byte	0x04, 0x1c
        /*001a*/ 	.short	(.L_146 - .L_145)


	//   ....[0]....
.L_145:
        /*001c*/ 	.word	0x00000010


	//----- nvinfo : EIATTR_SW_WAR
	.align		4
.L_146:
        /*0020*/ 	.byte	0x04, 0x36
        /*0022*/ 	.short	(.L_148 - .L_147)
.L_147:
        /*0024*/ 	.word	0x00000008
.L_148:


//--------------------- .nv.callgraph             --------------------------
	.section	.nv.callgraph,"",@"SHT_CUDA_CALLGRAPH"
	.align	4
	.sectionentsize	8
	.align		4
        /*0000*/ 	.word	0x00000000
	.align		4
        /*0004*/ 	.word	0xffffffff
	.align		4
        /*0008*/ 	.word	0x00000000
	.align		4
        /*000c*/ 	.word	0xfffffffe
	.align		4
        /*0010*/ 	.word	0x00000000
	.align		4
        /*0014*/ 	.word	0xfffffffd
	.align		4
        /*0018*/ 	.word	0x00000000
	.align		4
        /*001c*/ 	.word	0xfffffffc


//--------------------- .nv.constant4             --------------------------
	.section	.nv.constant4,"a",@progbits
	.align	8
	.align		8
.nv.constant4:
        /*0000*/ 	.dword	_ZN34_INTERNAL_ca9e9153_4_k_cu_863105bd4cuda3std3__45__cpo5beginE
	.align		8
        /*0008*/ 	.dword	_ZN34_INTERNAL_ca9e9153_4_k_cu_863105bd4cuda3std3__45__cpo3endE
	.align		8
        /*0010*/ 	.dword	_ZN34_INTERNAL_ca9e9153_4_k_cu_863105bd4cuda3std3__45__cpo6cbeginE
	.align		8
        /*0018*/ 	.dword	_ZN34_INTERNAL_ca9e9153_4_k_cu_863105bd4cuda3std3__45__cpo4cendE
	.align		8
        /*0020*/ 	.dword	_ZN34_INTERNAL_ca9e9153_4_k_cu_863105bd4cuda3std3__45__cpo6rbeginE
	.align		8
        /*0028*/ 	.dword	_ZN34_INTERNAL_ca9e9153_4_k_cu_863105bd4cuda3std3__45__cpo4rendE
	.align		8
        /*0030*/ 	.dword	_ZN34_INTERNAL_ca9e9153_4_k_cu_863105bd4cuda3std3__45__cpo7crbeginE
	.align		8
        /*0038*/ 	.dword	_ZN34_INTERNAL_ca9e9153_4_k_cu_863105bd4cuda3std3__45__cpo5crendE
	.align		8
        /*0040*/ 	.dword	_ZN34_INTERNAL_ca9e9153_4_k_cu_863105bd4cuda3std3__436_GLOBAL__N__ca9e9153_4_k_cu_863105bd6ignoreE
	.align		8
        /*0048*/ 	.dword	_ZN34_INTERNAL_ca9e9153_4_k_cu_863105bd4cuda3std3__419piecewise_constructE
	.align		8
        /*0050*/ 	.dword	_ZN34_INTERNAL_ca9e9153_4_k_cu_863105bd4cuda3std3__48in_placeE
	.align		8
        /*0058*/ 	.dword	_ZN34_INTERNAL_ca9e9153_4_k_cu_863105bd4cuda3std3__420unreachable_sentinelE
	.align		8
        /*0060*/ 	.dword	_ZN34_INTERNAL_ca9e9153_4_k_cu_863105bd4cuda3std3__47nulloptE
	.align		8
        /*0068*/ 	.dword	_ZN34_INTERNAL_ca9e9153_4_k_cu_863105bd4cuda3std3__48unexpectE
	.align		8
        /*0070*/ 	.dword	_ZN34_INTERNAL_ca9e9153_4_k_cu_863105bd4cuda3std6ranges3__45__cpo4swapE
	.align		8
        /*0078*/ 	.dword	_ZN34_INTERNAL_ca9e9153_4_k_cu_863105bd4cuda3std6ranges3__45__cpo9iter_moveE
	.align		8
        /*0080*/ 	.dword	_ZN34_INTERNAL_ca9e9153_4_k_cu_863105bd4cuda3std6ranges3__45__cpo5beginE
	.align		8
        /*0088*/ 	.dword	_ZN34_INTERNAL_ca9e9153_4_k_cu_863105bd4cuda3std6ranges3__45__cpo3endE
	.align		8
        /*0090*/ 	.dword	_ZN34_INTERNAL_ca9e9153_4_k_cu_863105bd4cuda3std6ranges3__45__cpo6cbeginE
	.align		8
        /*0098*/ 	.dword	_ZN34_INTERNAL_ca9e9153_4_k_cu_863105bd4cuda3std6ranges3__45__cpo4cendE
	.align		8
        /*00a0*/ 	.dword	_ZN34_INTERNAL_ca9e9153_4_k_cu_863105bd4cuda3std6ranges3__45__cpo7advanceE
	.align		8
        /*00a8*/ 	.dword	_ZN34_INTERNAL_ca9e9153_4_k_cu_863105bd4cuda3std6ranges3__45__cpo9iter_swapE
	.align		8
        /*00b0*/ 	.dword	_ZN34_INTERNAL_ca9e9153_4_k_cu_863105bd4cuda3std6ranges3__45__cpo4nextE
	.align		8
        /*00b8*/ 	.dword	_ZN34_INTERNAL_ca9e9153_4_k_cu_863105bd4cuda3std6ranges3__45__cpo4prevE
	.align		8
        /*00c0*/ 	.dword	_ZN34_INTERNAL_ca9e9153_4_k_cu_863105bd4cuda3std6ranges3__45__cpo4dataE
	.align		8
        /*00c8*/ 	.dword	_ZN34_INTERNAL_ca9e9153_4_k_cu_863105bd4cuda3std6ranges3__45__cpo5cdataE
	.align		8
        /*00d0*/ 	.dword	_ZN34_INTERNAL_ca9e9153_4_k_cu_863105bd4cuda3std6ranges3__45__cpo4sizeE
	.align		8
        /*00d8*/ 	.dword	_ZN34_INTERNAL_ca9e9153_4_k_cu_863105bd4cuda3std6ranges3__45__cpo5ssizeE
	.align		8
        /*00e0*/ 	.dword	_ZN34_INTERNAL_ca9e9153_4_k_cu_863105bd4cuda3std6ranges3__45__cpo8distanceE
	.align		8
        /*00e8*/ 	.dword	_ZN34_INTERNAL_ca9e9153_4_k_cu_863105bd6thrust24THRUST_300001_SM_1000_NS8cuda_cub3parE
	.align		8
        /*00f0*/ 	.dword	_ZN34_INTERNAL_ca9e9153_4_k_cu_863105bd6thrust24THRUST_300001_SM_1000_NS8cuda_cub10par_nosyncE
	.align		8
        /*00f8*/ 	.dword	_ZN34_INTERNAL_ca9e9153_4_k_cu_863105bd6thrust24THRUST_300001_SM_1000_NS6system6detail10sequential3seqE
	.align		8
        /*0100*/ 	.dword	_ZN34_INTERNAL_ca9e9153_4_k_cu_863105bd6thrust24THRUST_300001_SM_1000_NS12placeholders2_1E
	.align		8
        /*0108*/ 	.dword	_ZN34_INTERNAL_ca9e9153_4_k_cu_863105bd6thrust24THRUST_300001_SM_1000_NS12placeholders2_2E
	.align		8
        /*0110*/ 	.dword	_ZN34_INTERNAL_ca9e9153_4_k_cu_863105bd6thrust24THRUST_300001_SM_1000_NS12placeholders2_3E
	.align		8
        /*0118*/ 	.dword	_ZN34_INTERNAL_ca9e9153_4_k_cu_863105bd6thrust24THRUST_300001_SM_1000_NS12placeholders2_4E
	.align		8
        /*0120*/ 	.dword	_ZN34_INTERNAL_ca9e9153_4_k_cu_863105bd6thrust24THRUST_300001_SM_1000_NS12placeholders2_5E
	.align		8
        /*0128*/ 	.dword	_ZN34_INTERNAL_ca9e9153_4_k_cu_863105bd6thrust24THRUST_300001_SM_1000_NS12placeholders2_6E
	.align		8
        /*0130*/ 	.dword	_ZN34_INTERNAL_ca9e9153_4_k_cu_863105bd6thrust24THRUST_300001_SM_1000_NS12placeholders2_7E
	.align		8
        /*0138*/ 	.dword	_ZN34_INTERNAL_ca9e9153_4_k_cu_863105bd6thrust24THRUST_300001_SM_1000_NS12placeholders2_8E
	.align		8
        /*0140*/ 	.dword	_ZN34_INTERNAL_ca9e9153_4_k_cu_863105bd6thrust24THRUST_300001_SM_1000_NS12placeholders2_9E
	.align		8
        /*0148*/ 	.dword	_ZN34_INTERNAL_ca9e9153_4_k_cu_863105bd6thrust24THRUST_300001_SM_1000_NS12placeholders3_10E
	.align		8
        /*0150*/ 	.dword	_ZN34_INTERNAL_ca9e9153_4_k_cu_863105bd6thrust24THRUST_300001_SM_1000_NS3seqE


//--------------------- .text._ZN4flex14fragmentShaderEP6uchar4PiS2_P6float3P4int3PNS_8fragmentES4_S2_ --------------------------
	.section	.text._ZN4flex14fragmentShaderEP6uchar4PiS2_P6float3P4int3PNS_8fragmentES4_S2_,"ax",@progbits
	.align	128
        .global         _ZN4flex14fragmentShaderEP6uchar4PiS2_P6float3P4int3PNS_8fragmentES4_S2_
        .type           _ZN4flex14fragmentShaderEP6uchar4PiS2_P6float3P4int3PNS_8fragmentES4_S2_,@function
        .size           _ZN4flex14fragmentShaderEP6uchar4PiS2_P6float3P4int3PNS_8fragmentES4_S2_,(.L_x_37 - _ZN4flex14fragmentShaderEP6uchar4PiS2_P6float3P4int3PNS_8fragmentES4_S2_)
        .other          _ZN4flex14fragmentShaderEP6uchar4PiS2_P6float3P4int3PNS_8fragmentES4_S2_,@"STO_CUDA_ENTRY STV_DEFAULT"
_ZN4flex14fragmentShaderEP6uchar4PiS2_P6float3P4int3PNS_8fragmentES4_S2_:
.text._ZN4flex14fragmentShaderEP6uchar4PiS2_P6float3P4int3PNS_8fragmentES4_S2_:
[----:B------:R-:W-:Y:S01]  /*0000*/  LDC R1, c[0x0][0x37c] ;  /* 0x0000df00ff017b82 */ /* 0x000fe20000000800 */
[----:B------:R-:W0:Y:S07]  /*0010*/  S2R R5, SR_TID.X ;  /* 0x0000000000057919 */ /* 0x000e2e0000002100 */
[----:B------:R-:W1:Y:S01]  /*0020*/  LDC.64 R10, c[0x0][0x3a8] ;  /* 0x0000ea00ff0a7b82 */ /* 0x000e620000000a00 */
[----:B------:R-:W2:Y:S01]  /*0030*/  LDCU.64 UR4, c[0x0][0x358] ;  /* 0x00006b00ff0477ac */ /* 0x000ea20008000a00 */
[----:B------:R-:W0:Y:S06]  /*0040*/  S2R R0, SR_CTAID.X ;  /* 0x0000000000007919 */ /* 0x000e2c0000002500 */
[----:B------:R-:W2:Y:S02]  /*0050*/  LDC.64 R2, c[0x0][0x388] ;  /* 0x0000e200ff027b82 */ /* 0x000ea40000000a00 */
[----:B--2---:R-:W2:Y:S01]  /*0060*/  LDG.E R6, desc[UR4][R2.64] ;  /* 0x0000000402067981 */ /* 0x004ea2000c1e1900 */
[----:B0-----:R-:W-:-:S04]  /*0070*/  IMAD R5, R0, 0x100, R5 ;  /* 0x0000010000057824 */ /* 0x001fc800078e0205 */
[----:B-1----:R-:W-:-:S05]  /*0080*/  IMAD.WIDE.U32 R10, R5, 0x14, R10 ;  /* 0x00000014050a7825 */ /* 0x002fca00078e000a */
[----:B------:R-:W3:Y:S04]  /*0090*/  LDG.E R5, desc[UR4][R10.64] ;  /* 0x000000040a057981 */ /* 0x000ee8000c1e1900 */
[----:B------:R-:W3:Y:S01]  /*00a0*/  LDG.E R0, desc[UR4][R10.64+0x8] ;  /* 0x000008040a007981 */ /* 0x000ee2000c1e1900 */
[----:B--2---:R-:W-:Y:S01]  /*00b0*/  I2FP.F32.S32 R7, R6 ;  /* 0x0000000600077245 */ /* 0x004fe20000201400 */
[----:B---3--:R-:W-:-:S05]  /*00c0*/  IMAD.IADD R0, R5, 0x1, R0 ;  /* 0x0000000105007824 */ /* 0x008fca00078e0200 */
[----:B------:R-:W-:-:S04]  /*00d0*/  I2FP.F32.S32 R0, R0 ;  /* 0x0000000000007245 */ /* 0x000fc80000201400 */
[C---:B------:R-:W-:Y:S02]  /*00e0*/  FSETP.GEU.AND P0, PT, R0.reuse, R7, PT ;  /* 0x000000070000720b */ /* 0x040fe40003f0e000 */
[----:B------:R-:W-:Y:S02]  /*00f0*/  I2FP.F32.S32 R4, R5 ;  /* 0x0000000500047245 */ /* 0x000fe40000201400 */
[----:B------:R-:W-:-:S04]  /*0100*/  FSEL R7, R0, R7, !P0 ;  /* 0x0000000700077208 */ /* 0x000fc80004000000 */
[----:B------:R-:W-:-:S13]  /*0110*/  FSETP.GT.AND P0, PT, R7, R4, PT ;  /* 0x000000040700720b */ /* 0x000fda0003f04000 */
[----:B------:R-:W-:Y:S05]  /*0120*/  @!P0 EXIT ;  /* 0x000000000000894d */ /* 0x000fea0003800000 */
[----:B------:R-:W0:Y:S01]  /*0130*/  LDC.64 R12, c[0x0][0x390] ;  /* 0x0000e400ff0c7b82 */ /* 0x000e220000000a00 */
[----:B------:R-:W2:Y:S04]  /*0140*/  LDG.E R2, desc[UR4][R10.64+0x4] ;  /* 0x000004040a027981 */ /* 0x000ea8000c1e1900 */
[----:B------:R-:W3:Y:S03]  /*0150*/  LDG.E R7, desc[UR4][R10.64+0xc] ;  /* 0x00000c040a077981 */ /* 0x000ee6000c1e1900 */
[----:B------:R-:W1:Y:S01]  /*0160*/  LDC.64 R8, c[0x0][0x3a0] ;  /* 0x0000e800ff087b82 */ /* 0x000e620000000a00 */
[----:B------:R-:W1:Y:S04]  /*0170*/  LDG.E R3, desc[UR4][R10.64+0x10] ;  /* 0x000010040a037981 */ /* 0x000e68000c1e1900 */
[----:B0-----:R0:W5:Y:S01]  /*0180*/  LDG.E R12, desc[UR4][R12.64] ;  /* 0x000000040c0c7981 */ /* 0x001162000c1e1900 */
[----:B------:R-:W-:Y:S01]  /*0190*/  IMAD.MOV.U32 R4, RZ, RZ, R6 ;  /* 0x000000ffff047224 */ /* 0x000fe200078e0006 */
[----:B--2---:R-:W-:Y:S01]  /*01a0*/  I2FP.F32.S32 R6, R2 ;  /* 0x0000000200067245 */ /* 0x004fe20000201400 */
[----:B---3--:R-:W-:-:S02]  /*01b0*/  IMAD.IADD R7, R2, 0x1, R7 ;  /* 0x0000000102077824 */ /* 0x008fc400078e0207 */
[----:B-1----:R-:W-:-:S03]  /*01c0*/  IMAD.WIDE R8, R3, 0xc, R8 ;  /* 0x0000000c03087825 */ /* 0x002fc600078e0208 */
[----:B0-----:R-:W-:-:S07]  /*01d0*/  I2FP.F32.S32 R7, R7 ;  /* 0x0000000700077245 */ /* 0x001fce0000201400 */
.L_x_6:
[----:B-----5:R-:W-:Y:S01]  /*01e0*/  I2FP.F32.S32 R10, R12 ;  /* 0x0000000c000a7245 */ /* 0x020fe20000201400 */
[----:B------:R-:W-:Y:S03]  /*01f0*/  BSSY.RECONVERGENT B0, `(.L_x_0) ;  /* 0x000006a000007945 */ /* 0x000fe60003800200 */
[----:B------:R-:W-:-:S04]  /*0200*/  FSETP.GEU.AND P0, PT, R7, R10, PT ;  /* 0x0000000a0700720b */ /* 0x000fc80003f0e000 */
[----:B------:R-:W-:-:S04]  /*0210*/  FSEL R11, R7, R10, !P0 ;  /* 0x0000000a070b7208 */ /* 0x000fc80004000000 */
[----:B------:R-:W-:-:S13]  /*0220*/  FSETP.GT.AND P0, PT, R11, R6, PT ;  /* 0x000000060b00720b */ /* 0x000fda0003f04000 */
[----:B------:R-:W-:Y:S05]  /*0230*/  @!P0 BRA `(.L_x_1) ;  /* 0x0000000400948947 */ /* 0x000fea0003800000 */
[----:B------:R-:W0:Y:S01]  /*0240*/  LDC.64 R10, c[0x0][0x388] ;  /* 0x0000e200ff0a7b82 */ /* 0x000e220000000a00 */
[----:B------:R-:W-:Y:S01]  /*0250*/  BSSY.RECONVERGENT B1, `(.L_x_2) ;  /* 0x0000061000017945 */ /* 0x000fe20003800200 */
[----:B------:R-:W-:-:S07]  /*0260*/  IMAD.MOV.U32 R4, RZ, RZ, R2 ;  /* 0x000000ffff047224 */ /* 0x000fce00078e0002 */
.L_x_5:
[----:B0-----:R-:W2:Y:S01]  /*0270*/  LDG.E R24, desc[UR4][R10.64] ;  /* 0x000000040a187981 */ /* 0x001ea2000c1e1900 */
[----:B------:R-:W0:Y:S01]  /*0280*/  LDC.64 R14, c[0x0][0x3b8] ;  /* 0x0000ee00ff0e7b82 */ /* 0x000e220000000a00 */
[----:B--2---:R-:W-:-:S04]  /*0290*/  IMAD R24, R24, R4, R5 ;  /* 0x0000000418187224 */ /* 0x004fc800078e0205 */
[----:B0-----:R-:W-:-:S06]  /*02a0*/  IMAD.WIDE R14, R24, 0x4, R14 ;  /* 0x00000004180e7825 */ /* 0x001fcc00078e020e */
[----:B------:R-:W2:Y:S01]  /*02b0*/  LDG.E R14, desc[UR4][R14.64] ;  /* 0x000000040e0e7981 */ /* 0x000ea2000c1e1900 */
[----:B------:R-:W-:Y:S01]  /*02c0*/  BSSY.RECONVERGENT B2, `(.L_x_3) ;  /* 0x0000052000027945 */ /* 0x000fe20003800200 */
[----:B--2---:R-:W-:-:S13]  /*02d0*/  ISETP.NE.AND P0, PT, R14, R3, PT ;  /* 0x000000030e00720c */ /* 0x004fda0003f05270 */
[----:B------:R-:W-:Y:S05]  /*02e0*/  @P0 BRA `(.L_x_4) ;  /* 0x00000004003c0947 */ /* 0x000fea0003800000 */
[----:B------:R-:W2:Y:S01]  /*02f0*/  LDG.E R21, desc[UR4][R8.64+0x4] ;  /* 0x0000040408157981 */ /* 0x000ea2000c1e1900 */
[----:B------:R-:W2:Y:S03]  /*0300*/  LDC.64 R28, c[0x0][0x398] ;  /* 0x0000e600ff1c7b82 */ /* 0x000ea60000000a00 */
[----:B------:R-:W3:Y:S05]  /*0310*/  LDG.E R19, desc[UR4][R8.64] ;  /* 0x0000000408137981 */ /* 0x000eea000c1e1900 */
[----:B------:R-:W0:Y:S02]  /*0320*/  LDC.64 R12, c[0x0][0x3b0] ;  /* 0x0000ec00ff0c7b82 */ /* 0x000e240000000a00 */
[----:B0-----:R-:W-:-:S05]  /*0330*/  IMAD.WIDE R12, R24, 0xc, R12 ;  /* 0x0000000c180c7825 */ /* 0x001fca00078e020c */
[----:B------:R-:W4:Y:S04]  /*0340*/  LDG.E R16, desc[UR4][R12.64+0x4] ;  /* 0x000004040c107981 */ /* 0x000f28000c1e1900 */
[----:B------:R-:W4:Y:S04]  /*0350*/  LDG.E R14, desc[UR4][R12.64] ;  /* 0x000000040c0e7981 */ /* 0x000f28000c1e1900 */
[----:B------:R-:W4:Y:S01]  /*0360*/  LDG.E R12, desc[UR4][R12.64+0x8] ;  /* 0x000008040c0c7981 */ /* 0x000f22000c1e1900 */
[----:B--2---:R-:W-:-:S05]  /*0370*/  IMAD.WIDE R20, R21, 0xc, R28 ;  /* 0x0000000c15147825 */ /* 0x004fca00078e021c */
[----:B------:R-:W2:Y:S01]  /*0380*/  LDG.E R15, desc[UR4][R20.64] ;  /* 0x00000004140f7981 */ /* 0x000ea2000c1e1900 */
[----:B---3--:R-:W-:-:S05]  /*0390*/  IMAD.WIDE R18, R19, 0xc, R28 ;  /* 0x0000000c13127825 */ /* 0x008fca00078e021c */
[----:B------:R-:W3:Y:S01]  /*03a0*/  LDG.E R25, desc[UR4][R18.64] ;  /* 0x0000000412197981 */ /* 0x000ee2000c1e1900 */
[----:B----4-:R-:W-:Y:S08]  /*03b0*/  F2F.F64.F32 R16, R16 ;  /* 0x0000001000107310 */ /* 0x010ff00000201800 */
[----:B--2---:R-:W0:Y:S08]  /*03c0*/  F2F.F64.F32 R26, R15 ;  /* 0x0000000f001a7310 */ /* 0x004e300000201800 */
[----:B---3--:R1:W2:Y:S01]  /*03d0*/  F2F.F64.F32 R22, R25 ;  /* 0x0000001900167310 */ /* 0x0082a20000201800 */
[----:B0-----:R-:W-:-:S07]  /*03e0*/  DADD R26, R26, 1 ;  /* 0x3ff000001a1a7429 */ /* 0x001fce0000000000 */
[----:B------:R-:W0:Y:S01]  /*03f0*/  F2F.F64.F32 R14, R14 ;  /* 0x0000000e000e7310 */ /* 0x000e220000201800 */
[----:B-1----:R-:W3:Y:S01]  /*0400*/  LDG.E R25, desc[UR4][R20.64+0x8] ;  /* 0x0000080414197981 */ /* 0x002ee2000c1e1900 */
[----:B--2---:R-:W-:Y:S02]  /*0410*/  DADD R22, R22, 1 ;  /* 0x3ff0000016167429 */ /* 0x004fe40000000000 */
[----:B------:R-:W-:-:S06]  /*0420*/  DMUL R26, R26, 0.5 ;  /* 0x3fe000001a1a7828 */ /* 0x000fcc0000000000 */
[----:B------:R-:W-:Y:S02]  /*0430*/  DMUL R22, R22, 0.5 ;  /* 0x3fe0000016167828 */ /* 0x000fe40000000000 */
[----:B------:R-:W-:-:S08]  /*0440*/  DMUL R26, R26, R16 ;  /* 0x000000101a1a7228 */ /* 0x000fd00000000000 */
[----:B0-----:R-:W-:Y:S01]  /*0450*/  DFMA R26, R22, R14, R26 ;  /* 0x0000000e161a722b */ /* 0x001fe2000000001a */
[----:B------:R-:W2:Y:S02]  /*0460*/  LDG.E R23, desc[UR4][R8.64+0x8] ;  /* 0x0000080408177981 */ /* 0x000ea4000c1e1900 */
[----:B--2---:R-:W-:-:S05]  /*0470*/  IMAD.WIDE R28, R23, 0xc, R28 ;  /* 0x0000000c171c7825 */ /* 0x004fca00078e021c */
[----:B------:R-:W2:Y:S02]  /*0480*/  LDG.E R13, desc[UR4][R28.64] ;  /* 0x000000041c0d7981 */ /* 0x000ea4000c1e1900 */
[----:B--2---:R-:W0:Y:S08]  /*0490*/  F2F.F64.F32 R22, R13 ;  /* 0x0000000d00167310 */ /* 0x004e300000201800 */
[----:B------:R-:W1:Y:S01]  /*04a0*/  F2F.F64.F32 R12, R12 ;  /* 0x0000000c000c7310 */ /* 0x000e620000201800 */
[----:B0-----:R-:W-:-:S08]  /*04b0*/  DADD R22, R22, 1 ;  /* 0x3ff0000016167429 */ /* 0x001fd00000000000 */
[----:B------:R-:W-:-:S08]  /*04c0*/  DMUL R22, R22, 0.5 ;  /* 0x3fe0000016167828 */ /* 0x000fd00000000000 */
[----:B-1----:R-:W-:Y:S01]  /*04d0*/  DFMA R22, R22, R12, R26 ;  /* 0x0000000c1616722b */ /* 0x002fe2000000001a */
[----:B------:R-:W2:Y:S04]  /*04e0*/  LDG.E R27, desc[UR4][R18.64+0x4] ;  /* 0x00000404121b7981 */ /* 0x000ea8000c1e1900 */
[----:B------:R-:W4:Y:S04]  /*04f0*/  LDG.E R26, desc[UR4][R18.64+0x8] ;  /* 0x00000804121a7981 */ /* 0x000f28000c1e1900 */
[----:B------:R2:W3:Y:S01]  /*0500*/  LDG.E R18, desc[UR4][R20.64+0x4] ;  /* 0x0000040414127981 */ /* 0x0004e2000c1e1900 */
[----:B------:R0:W-:Y:S03]  /*0510*/  F2F.F32.F64 R23, R22 ;  /* 0x0000001600177310 */ /* 0x0001e60000301000 */
[----:B0-----:R-:W4:Y:S05]  /*0520*/  LDG.E R22, desc[UR4][R28.64+0x8] ;  /* 0x000008041c167981 */ /* 0x001f2a000c1e1900 */
[----:B--2---:R0:W1:Y:S02]  /*0530*/  F2F.F64.F32 R20, R27 ;  /* 0x0000001b00147310 */ /* 0x0040640000201800 */
[----:B0-----:R-:W2:Y:S06]  /*0540*/  LDG.E R27, desc[UR4][R28.64+0x4] ;  /* 0x000004041c1b7981 */ /* 0x001eac000c1e1900 */
[----:B---3--:R-:W0:Y:S01]  /*0550*/  F2F.F64.F32 R18, R18 ;  /* 0x0000001200127310 */ /* 0x008e220000201800 */
[----:B-1----:R-:W-:-:S02]  /*0560*/  DADD R20, R20, 1 ;  /* 0x3ff0000014147429 */ /* 0x002fc40000000000 */
[----:B0-----:R-:W-:-:S08]  /*0570*/  DADD R18, R18, 1 ;  /* 0x3ff0000012127429 */ /* 0x001fd00000000000 */
[----:B------:R-:W-:Y:S02]  /*0580*/  DMUL R18, R18, 0.5 ;  /* 0x3fe0000012127828 */ /* 0x000fe40000000000 */
[----:B------:R-:W-:-:S06]  /*0590*/  DMUL R20, R20, 0.5 ;  /* 0x3fe0000014147828 */ /* 0x000fcc0000000000 */
[----:B------:R-:W-:-:S08]  /*05a0*/  DMUL R18, R16, R18 ;  /* 0x0000001210127228 */ /* 0x000fd00000000000 */
[----:B------:R-:W-:Y:S01]  /*05b0*/  DFMA R18, R14, R20, R18 ;  /* 0x000000140e12722b */ /* 0x000fe20000000012 */
[----:B------:R-:W-:-:S06]  /*05c0*/  FMUL R23, R23, 255 ;  /* 0x437f000017177820 */ /* 0x000fcc0000400000 */
[----:B------:R-:W-:Y:S01]  /*05d0*/  F2I.U32.TRUNC.NTZ R23, R23 ;  /* 0x0000001700177305 */ /* 0x000fe2000020f000 */
[----:B------:R-:W-:-:S07]  /*05e0*/  UMOV UR6, 0x3340 ;  /* 0x0000334000067882 */ /* 0x000fce0000000000 */
[----:B--2---:R-:W0:Y:S02]  /*05f0*/  F2F.F64.F32 R20, R27 ;  /* 0x0000001b00147310 */ /* 0x004e240000201800 */
[----:B0-----:R-:W-:-:S08]  /*0600*/  DADD R20, R20, 1 ;  /* 0x3ff0000014147429 */ /* 0x001fd00000000000 */
[----:B------:R-:W-:-:S08]  /*0610*/  DMUL R20, R20, 0.5 ;  /* 0x3fe0000014147828 */ /* 0x000fd00000000000 */
[----:B------:R-:W-:Y:S02]  /*0620*/  DFMA R18, R12, R20, R18 ;  /* 0x000000140c12722b */ /* 0x000fe40000000012 */
[----:B------:R-:W0:Y:S02]  /*0630*/  F2F.F64.F32 R20, R25 ;  /* 0x0000001900147310 */ /* 0x000e240000201800 */
[----:B0-----:R-:W-:-:S06]  /*0640*/  DADD R20, R20, 1 ;  /* 0x3ff0000014147429 */ /* 0x001fcc0000000000 */
[----:B----4-:R-:W0:Y:S02]  /*0650*/  F2F.F64.F32 R26, R26 ;  /* 0x0000001a001a7310 */ /* 0x010e240000201800 */
[----:B------:R-:W-:-:S08]  /*0660*/  DMUL R20, R20, 0.5 ;  /* 0x3fe0000014147828 */ /* 0x000fd00000000000 */
[----:B------:R-:W-:Y:S01]  /*0670*/  DMUL R20, R16, R20 ;  /* 0x0000001410147228 */ /* 0x000fe20000000000 */
[----:B------:R-:W1:Y:S01]  /*0680*/  F2F.F64.F32 R16, R22 ;  /* 0x0000001600107310 */ /* 0x000e620000201800 */
[----:B0-----:R-:W-:-:S08]  /*0690*/  DADD R28, R26, 1 ;  /* 0x3ff000001a1c7429 */ /* 0x001fd00000000000 */
[----:B------:R-:W-:Y:S02]  /*06a0*/  DMUL R28, R28, 0.5 ;  /* 0x3fe000001c1c7828 */ /* 0x000fe40000000000 */
[----:B-1----:R-:W-:-:S06]  /*06b0*/  DADD R16, R16, 1 ;  /* 0x3ff0000010107429 */ /* 0x002fcc0000000000 */
[----:B------:R-:W-:Y:S02]  /*06c0*/  DFMA R20, R14, R28, R20 ;  /* 0x0000001c0e14722b */ /* 0x000fe40000000014 */
[----:B------:R-:W-:-:S08]  /*06d0*/  DMUL R16, R16, 0.5 ;  /* 0x3fe0000010107828 */ /* 0x000fd00000000000 */
[----:B------:R-:W-:Y:S01]  /*06e0*/  DFMA R16, R12, R16, R20 ;  /* 0x000000100c10722b */ /* 0x000fe20000000014 */
[----:B------:R-:W0:Y:S01]  /*06f0*/  F2F.F32.F64 R18, R18 ;  /* 0x0000001200127310 */ /* 0x000e220000301000 */
[----:B------:R-:W1:Y:S08]  /*0700*/  LDC.64 R12, c[0x0][0x380] ;  /* 0x0000e000ff0c7b82 */ /* 0x000e700000000a00 */
[----:B------:R-:W2:Y:S01]  /*0710*/  F2F.F32.F64 R16, R16 ;  /* 0x0000001000107310 */ /* 0x000ea20000301000 */
[----:B0-----:R-:W-:Y:S01]  /*0720*/  FMUL R20, R18, 255 ;  /* 0x437f000012147820 */ /* 0x001fe20000400000 */
[----:B------:R-:W0:Y:S01]  /*0730*/  LDC.64 R14, c[0x0][0x390] ;  /* 0x0000e400ff0e7b82 */ /* 0x000e220000000a00 */
[----:B--2---:R-:W-:-:S05]  /*0740*/  FMUL R21, R16, 255 ;  /* 0x437f000010157820 */ /* 0x004fca0000400000 */
[----:B------:R-:W2:Y:S08]  /*0750*/  F2I.U32.TRUNC.NTZ R20, R20 ;  /* 0x0000001400147305 */ /* 0x000eb0000020f000 */
[----:B------:R-:W3:Y:S01]  /*0760*/  F2I.U32.TRUNC.NTZ R21, R21 ;  /* 0x0000001500157305 */ /* 0x000ee2000020f000 */
[----:B------:R-:W-:Y:S02]  /*0770*/  IMAD.U32 R18, RZ, RZ, UR6 ;  /* 0x00000006ff127e24 */ /* 0x000fe4000f8e00ff */
[----:B-1----:R-:W-:Y:S01]  /*0780*/  IMAD.WIDE R24, R24, 0x4, R12 ;  /* 0x0000000418187825 */ /* 0x002fe200078e020c */
[----:B--2---:R-:W-:-:S02]  /*0790*/  PRMT R16, R23, 0x3340, R20 ;  /* 0x0000334017107816 */ /* 0x004fc40000000014 */
[----:B---3--:R-:W-:-:S04]  /*07a0*/  PRMT R17, R21, R18, 0xffff ;  /* 0x0000ffff15117416 */ /* 0x008fc80000000012 */
[----:B------:R-:W-:-:S05]  /*07b0*/  PRMT R17, R16, 0x5410, R17 ;  /* 0x0000541010117816 */ /* 0x000fca0000000011 */
[----:B------:R1:W-:Y:S04]  /*07c0*/  STG.E desc[UR4][R24.64], R17 ;  /* 0x0000001118007986 */ /* 0x0003e8000c101904 */
[----:B0-----:R1:W5:Y:S02]  /*07d0*/  LDG.E R12, desc[UR4][R14.64] ;  /* 0x000000040e0c7981 */ /* 0x001364000c1e1900 */
.L_x_4:
[----:B------:R-:W-:Y:S05]  /*07e0*/  BSYNC.RECONVERGENT B2 ;  /* 0x0000000000027941 */ /* 0x000fea0003800200 */
.L_x_3:
[----:B-1---5:R-:W-:Y:S01]  /*07f0*/  I2FP.F32.S32 R14, R12 ;  /* 0x0000000c000e7245 */ /* 0x022fe20000201400 */
[----:B------:R-:W-:-:S03]  /*0800*/  VIADD R4, R4, 0x1 ;  /* 0x0000000104047836 */ /* 0x000fc60000000000 */
[C---:B------:R-:W-:Y:S02]  /*0810*/  FSETP.GEU.AND P0, PT, R7.reuse, R14, PT ;  /* 0x0000000e0700720b */ /* 0x040fe40003f0e000 */
[----:B------:R-:W-:Y:S02]  /*0820*/  I2FP.F32.S32 R13, R4 ;  /* 0x00000004000d7245 */ /* 0x000fe40000201400 */
[----:B------:R-:W-:-:S04]  /*0830*/  FSEL R14, R7, R14, !P0 ;  /* 0x0000000e070e7208 */ /* 0x000fc80004000000 */
[----:B------:R-:W-:-:S13]  /*0840*/  FSETP.GT.AND P0, PT, R14, R13, PT ;  /* 0x0000000d0e00720b */ /* 0x000fda0003f04000 */
[----:B------:R-:W-:Y:S05]  /*0850*/  @P0 BRA `(.L_x_5) ;  /* 0xfffffff800840947 */ /* 0x000fea000383ffff */
[----:B------:R-:W-:Y:S05]  /*0860*/  BSYNC.RECONVERGENT B1 ;  /* 0x0000000000017941 */ /* 0x000fea0003800200 */
.L_x_2:
[----:B------:R-:W0:Y:S02]  /*0870*/  LDC.64 R10, c[0x0][0x388] ;  /* 0x0000e200ff0a7b82 */ /* 0x000e240000000a00 */
[----:B0-----:R0:W5:Y:S02]  /*0880*/  LDG.E R4, desc[UR4][R10.64] ;  /* 0x000000040a047981 */ /* 0x001164000c1e1900 */
.L_x_1:
[----:B------:R-:W-:Y:S05]  /*0890*/  BSYNC.RECONVERGENT B0 ;  /* 0x0000000000007941 */ /* 0x000fea0003800200 */
.L_x_0:
[----:B0----5:R-:W-:Y:S01]  /*08a0*/  I2FP.F32.S32 R11, R4 ;  /* 0x00000004000b7245 */ /* 0x021fe20000201400 */
[----:B------:R-:W-:-:S03]  /*08b0*/  VIADD R5, R5, 0x1 ;  /* 0x0000000105057836 */ /* 0x000fc60000000000 */
[C---:B------:R-:W-:Y:S02]  /*08c0*/  FSETP.GEU.AND P0, PT, R0.reuse, R11, PT ;  /* 0x0000000b0000720b */ /* 0x040fe40003f0e000 */
[----:B------:R-:W-:Y:S02]  /*08d0*/  I2FP.F32.S32 R10, R5 ;  /* 0x00000005000a7245 */ /* 0x000fe40000201400 */
[----:B------:R-:W-:-:S04]  /*08e0*/  FSEL R11, R0, R11, !P0 ;  /* 0x0000000b000b7208 */ /* 0x000fc80004000000 */
[----:B------:R-:W-:-:S13]  /*08f0*/  FSETP.GT.AND P0, PT, R11, R10, PT ;  /* 0x0000000a0b00720b */ /* 0x000fda0003f04000 */
[----:B------:R-:W-:Y:S05]  /*0900*/  @P0 BRA `(.L_x_6) ;  /* 0xfffffff800340947 */ /* 0x000fea000383ffff */
[----:B------:R-:W-:Y:S05]  /*0910*/  EXIT ;  /* 0x000000000000794d */ /* 0x000fea0003800000 */
.L_x_7:
[----:B------:R-:W-:-:S00]  /*0920*/  BRA `(.L_x_7) ;  /* 0xfffffffc00fc7947 */ /* 0x000fc0000383ffff */
[----:B------:R-:W-:-:S00]  /*0930*/  NOP ;  /* 0x0000000000007918 */ /* 0x000fc00000000000 */
        /* <DEDUP_REMOVED lines=12> */
.L_x_37:


//--------------------- .text._ZN4flex17rasterizeTriangleEPiS0_P6float3P4int3PNS_8fragmentES2_S0_Pb --------------------------
	.section	.text._ZN4flex17rasterizeTriangleEPiS0_P6float3P4int3PNS_8fragmentES2_S0_Pb,"ax",@progbits
	.align	128
        .global         _ZN4flex17rasterizeTriangleEPiS0_P6float3P4int3PNS_8fragmentES2_S0_Pb
        .type           _ZN4flex17rasterizeTriangleEPiS0_P6float3P4int3PNS_8fragmentES2_S0_Pb,@function
        .size           _ZN4flex17rasterizeTriangleEPiS0_P6float3P4int3PNS_8fragmentES2_S0_Pb,(.L_x_36 - _ZN4flex17rasterizeTriangleEPiS0_P6float3P4int3PNS_8fragmentES2_S0_Pb)
        .other          _ZN4flex17rasterizeTriangleEPiS0_P6float3P4int3PNS_8fragmentES2_S0_Pb,@"STO_CUDA_ENTRY STV_DEFAULT"
_ZN4flex17rasterizeTriangleEPiS0_P6float3P4int3PNS_8fragmentES2_S0_Pb:
.text._ZN4flex17rasterizeTriangleEPiS0_P6float3P4int3PNS_8fragmentES2_S0_Pb:
[----:B------:R-:W-:Y:S01]  /*0000*/  LDC R1, c[0x0][0x37c] ;  /* 0x0000df00ff017b82 */ /* 0x000fe20000000800 */
[----:B------:R-:W0:Y:S07]  /*0010*/  S2R R11, SR_CTAID.X ;  /* 0x00000000000b7919 */ /* 0x000e2e0000002500 */
[----:B------:R-:W0:Y:S01]  /*0020*/  LDC.64 R2, c[0x0][0x398] ;  /* 0x0000e600ff027b82 */ /* 0x000e220000000a00 */
[----:B------:R-:W1:Y:S07]  /*0030*/  LDCU.64 UR4, c[0x0][0x358] ;  /* 0x00006b00ff0477ac */ /* 0x000e6e0008000a00 */
[----:B------:R-:W1:Y:S08]  /*0040*/  LDC.64 R14, c[0x0][0x3b8] ;  /* 0x0000ee00ff0e7b82 */ /* 0x000e700000000a00 */
[----:B------:R-:W2:Y:S01]  /*0050*/  LDC.64 R12, c[0x0][0x390] ;  /* 0x0000e400ff0c7b82 */ /* 0x000ea20000000a00 */
[----:B0-----:R-:W-:Y:S01]  /*0060*/  IMAD.WIDE.U32 R2, R11, 0xc, R2 ;  /* 0x0000000c0b027825 */ /* 0x001fe200078e0002 */
[----:B-1----:R-:W3:Y:S04]  /*0070*/  LDG.E.U8 R14, desc[UR4][R14.64] ;  /* 0x000000040e0e7981 */ /* 0x002ee8000c1e1100 */
[----:B------:R-:W2:Y:S04]  /*0080*/  LDG.E R7, desc[UR4][R2.64] ;  /* 0x0000000402077981 */ /* 0x000ea8000c1e1900 */
[----:B------:R-:W4:Y:S04]  /*0090*/  LDG.E R9, desc[UR4][R2.64+0x4] ;  /* 0x0000040402097981 */ /* 0x000f28000c1e1900 */
[----:B------:R-:W3:Y:S01]  /*00a0*/  LDG.E R5, desc[UR4][R2.64+0x8] ;  /* 0x0000080402057981 */ /* 0x000ee2000c1e1900 */
[----:B--2---:R-:W-:-:S04]  /*00b0*/  IMAD.WIDE R6, R7, 0xc, R12 ;  /* 0x0000000c07067825 */ /* 0x004fc800078e020c */
[--C-:B----4-:R-:W-:Y:S01]  /*00c0*/  IMAD.WIDE R8, R9, 0xc, R12.reuse ;  /* 0x0000000c09087825 */ /* 0x110fe200078e020c */
[----:B---3--:R-:W-:Y:S01]  /*00d0*/  ISETP.NE.AND P0, PT, R14, RZ, PT ;  /* 0x000000ff0e00720c */ /* 0x008fe20003f05270 */
[----:B------:R0:W5:Y:S02]  /*00e0*/  LDG.E R0, desc[UR4][R6.64] ;  /* 0x0000000406007981 */ /* 0x000164000c1e1900 */
[----:B------:R-:W-:Y:S02]  /*00f0*/  IMAD.WIDE R12, R5, 0xc, R12 ;  /* 0x0000000c050c7825 */ /* 0x000fe400078e020c */
[----:B------:R0:W5:Y:S04]  /*0100*/  LDG.E R5, desc[UR4][R6.64+0x4] ;  /* 0x0000040406057981 */ /* 0x000168000c1e1900 */
[----:B------:R0:W5:Y:S04]  /*0110*/  LDG.E R27, desc[UR4][R8.64] ;  /* 0x00000004081b7981 */ /* 0x000168000c1e1900 */
[----:B------:R0:W5:Y:S04]  /*0120*/  LDG.E R10, desc[UR4][R8.64+0x4] ;  /* 0x00000404080a7981 */ /* 0x000168000c1e1900 */
[----:B------:R0:W5:Y:S04]  /*0130*/  LDG.E R29, desc[UR4][R12.64] ;  /* 0x000000040c1d7981 */ /* 0x000168000c1e1900 */
[----:B------:R0:W5:Y:S01]  /*0140*/  LDG.E R14, desc[UR4][R12.64+0x4] ;  /* 0x000004040c0e7981 */ /* 0x000162000c1e1900 */
[----:B------:R-:W-:Y:S05]  /*0150*/  @!P0 BRA `(.L_x_8) ;  /* 0x0000000000208947 */ /* 0x000fea0003800000 */
[C---:B-----5:R-:W-:Y:S01]  /*0160*/  FADD R2, -R0.reuse, R27 ;  /* 0x0000001b00027221 */ /* 0x060fe20000000100 */
[C---:B0-----:R-:W-:Y:S01]  /*0170*/  FADD R7, -R5.reuse, R14 ;  /* 0x0000000e05077221 */ /* 0x041fe20000000100 */
[----:B------:R-:W-:Y:S01]  /*0180*/  FADD R3, -R5, R10 ;  /* 0x0000000a05037221 */ /* 0x000fe20000000100 */
[----:B------:R-:W-:Y:S02]  /*0190*/  FADD R4, -R0, R29 ;  /* 0x0000001d00047221 */ /* 0x000fe40000000100 */
[----:B------:R-:W-:Y:S02]  /*01a0*/  FMUL R2, R2, R7 ;  /* 0x0000000702027220 */ /* 0x000fe40000400000 */
[----:B------:R-:W-:-:S05]  /*01b0*/  FMUL R3, R3, R4 ;  /* 0x0000000403037220 */ /* 0x000fca0000400000 */
[----:B------:R-:W-:-:S13]  /*01c0*/  FSETP.GEU.AND P0, PT, R2, R3, PT ;  /* 0x000000030200720b */ /* 0x000fda0003f0e000 */
[----:B------:R-:W-:Y:S05]  /*01d0*/  @!P0 EXIT ;  /* 0x000000000000894d */ /* 0x000fea0003800000 */
.L_x_8:
[----:B------:R-:W1:Y:S08]  /*01e0*/  LDC.64 R2, c[0x0][0x380] ;  /* 0x0000e000ff027b82 */ /* 0x000e700000000a00 */
[----:B------:R-:W2:Y:S01]  /*01f0*/  LDC.64 R20, c[0x0][0x388] ;  /* 0x0000e200ff147b82 */ /* 0x000ea20000000a00 */
[----:B-1----:R-:W3:Y:S04]  /*0200*/  LDG.E R2, desc[UR4][R2.64] ;  /* 0x0000000402027981 */ /* 0x002ee8000c1e1900 */
[----:B--2---:R1:W2:Y:S01]  /*0210*/  LDG.E R4, desc[UR4][R20.64] ;  /* 0x0000000414047981 */ /* 0x0042a2000c1e1900 */
[----:B0----5:R-:W0:Y:S01]  /*0220*/  F2F.F64.F32 R12, R0 ;  /* 0x00000000000c7310 */ /* 0x021e220000201800 */
[----:B------:R-:W-:Y:S01]  /*0230*/  IMAD.MOV.U32 R6, RZ, RZ, 0x0 ;  /* 0x00000000ff067424 */ /* 0x000fe200078e00ff */
[----:B------:R-:W-:Y:S01]  /*0240*/  BSSY.RECONVERGENT B2, `(.L_x_9) ;  /* 0x00000cb000027945 */ /* 0x000fe20003800200 */
[----:B------:R-:W-:-:S05]  /*0250*/  IMAD.MOV.U32 R7, RZ, RZ, 0x3fe00000 ;  /* 0x3fe00000ff077424 */ /* 0x000fca00078e00ff */
[----:B------:R-:W4:Y:S01]  /*0260*/  F2F.F64.F32 R16, R27 ;  /* 0x0000001b00107310 */ /* 0x000f220000201800 */
[----:B0-----:R-:W-:-:S07]  /*0270*/  DFMA R12, R12, R6, 0.5 ;  /* 0x3fe000000c0c742b */ /* 0x001fce0000000006 */
[----:B------:R-:W0:Y:S01]  /*0280*/  F2F.F64.F32 R24, R29 ;  /* 0x0000001d00187310 */ /* 0x000e220000201800 */
[----:B----4-:R-:W-:-:S07]  /*0290*/  DFMA R22, R16, R6, 0.5 ;  /* 0x3fe000001016742b */ /* 0x010fce0000000006 */
[----:B-1----:R-:W1:Y:S01]  /*02a0*/  F2F.F64.F32 R20, R10 ;  /* 0x0000000a00147310 */ /* 0x002e620000201800 */
[----:B0-----:R-:W-:-:S07]  /*02b0*/  DFMA R24, R24, R6, 0.5 ;  /* 0x3fe000001818742b */ /* 0x001fce0000000006 */
[----:B------:R-:W0:Y:S01]  /*02c0*/  F2F.F64.F32 R14, R14 ;  /* 0x0000000e000e7310 */ /* 0x000e220000201800 */
[-C--:B-1----:R-:W-:Y:S02]  /*02d0*/  DFMA R20, R20, R6.reuse, 0.5 ;  /* 0x3fe000001414742b */ /* 0x082fe40000000006 */
[----:B0-----:R-:W-:-:S05]  /*02e0*/  DFMA R26, R14, R6, 0.5 ;  /* 0x3fe000000e1a742b */ /* 0x001fca0000000006 */
[----:B---3--:R-:W0:Y:S02]  /*02f0*/  I2F.F64 R8, R2 ;  /* 0x0000000200087312 */ /* 0x008e240000201c00 */
[----:B0-----:R-:W-:Y:S02]  /*0300*/  DMUL R16, R12, R8 ;  /* 0x000000080c107228 */ /* 0x001fe40000000000 */
[----:B------:R-:W-:-:S04]  /*0310*/  DMUL R22, R8, R22 ;  /* 0x0000001608167228 */ /* 0x000fc80000000000 */
[----:B--2---:R-:W0:Y:S01]  /*0320*/  I2F.F64 R12, R4 ;  /* 0x00000004000c7312 */ /* 0x004e220000201c00 */
[----:B------:R-:W-:-:S07]  /*0330*/  DMUL R24, R8, R24 ;  /* 0x0000001808187228 */ /* 0x000fce0000000000 */
[----:B------:R-:W1:Y:S01]  /*0340*/  F2F.F64.F32 R8, R5 ;  /* 0x0000000500087310 */ /* 0x000e620000201800 */
[----:B0-----:R-:W-:-:S07]  /*0350*/  DMUL R26, R12, R26 ;  /* 0x0000001a0c1a7228 */ /* 0x001fce0000000000 */
[----:B------:R-:W-:Y:S01]  /*0360*/  F2F.F32.F64 R3, R22 ;  /* 0x0000001600037310 */ /* 0x000fe20000301000 */
[----:B-1----:R-:W-:-:S07]  /*0370*/  DFMA R8, R8, R6, 0.5 ;  /* 0x3fe000000808742b */ /* 0x002fce0000000006 */
[----:B------:R-:W0:Y:S01]  /*0380*/  F2F.F32.F64 R0, R24 ;  /* 0x0000001800007310 */ /* 0x000e220000301000 */
[----:B------:R-:W-:-:S07]  /*0390*/  DMUL R8, R8, R12 ;  /* 0x0000000c08087228 */ /* 0x000fce0000000000 */
[----:B------:R1:W2:Y:S01]  /*03a0*/  F2F.F32.F64 R19, R16 ;  /* 0x0000001000137310 */ /* 0x0002a20000301000 */
[----:B0-----:R-:W-:-:S07]  /*03b0*/  FSETP.GT.AND P0, PT, R3, R0, PT ;  /* 0x000000000300720b */ /* 0x001fce0003f04000 */
[----:B------:R-:W-:Y:S01]  /*03c0*/  F2F.F32.F64 R10, R26 ;  /* 0x0000001a000a7310 */ /* 0x000fe20000301000 */
[CC--:B------:R-:W-:Y:S01]  /*03d0*/  FSETP.GEU.AND P2, PT, R3.reuse, R0.reuse, PT ;  /* 0x000000000300720b */ /* 0x0c0fe20003f4e000 */
[----:B-1----:R-:W-:Y:S01]  /*03e0*/  DMUL R16, R12, R20 ;  /* 0x000000140c107228 */ /* 0x002fe20000000000 */
[----:B------:R-:W-:-:S04]  /*03f0*/  FSEL R6, R3, R0, P0 ;  /* 0x0000000003067208 */ /* 0x000fc80000000000 */
[----:B--2---:R-:W-:Y:S01]  /*0400*/  FSETP.GEU.AND P1, PT, R6, R19, PT ;  /* 0x000000130600720b */ /* 0x004fe20003f2e000 */
[----:B------:R-:W0:Y:S03]  /*0410*/  F2F.F32.F64 R7, R16 ;  /* 0x0000001000077310 */ /* 0x000e260000301000 */
[----:B------:R-:W-:-:S05]  /*0420*/  FSEL R18, R19, R6, !P1 ;  /* 0x0000000613127208 */ /* 0x000fca0004800000 */
[----:B------:R-:W1:Y:S01]  /*0430*/  F2F.F32.F64 R21, R8 ;  /* 0x0000000800157310 */ /* 0x000e620000301000 */
[----:B0-----:R-:W-:-:S07]  /*0440*/  FSETP.GT.AND P0, PT, R7, R10, PT ;  /* 0x0000000a0700720b */ /* 0x001fce0003f04000 */
[----:B------:R-:W0:Y:S01]  /*0450*/  F2I.TRUNC.NTZ R14, R18 ;  /* 0x00000012000e7305 */ /* 0x000e22000020f100 */
[----:B------:R-:W-:-:S04]  /*0460*/  FSEL R12, R7, R10, P0 ;  /* 0x0000000a070c7208 */ /* 0x000fc80000000000 */
[----:B-1----:R-:W-:-:S04]  /*0470*/  FSETP.GEU.AND P0, PT, R12, R21, PT ;  /* 0x000000150c00720b */ /* 0x002fc80003f0e000 */
[----:B------:R-:W-:-:S04]  /*0480*/  FSEL R5, R21, R12, !P0 ;  /* 0x0000000c15057208 */ /* 0x000fc80004000000 */
[----:B------:R-:W1:Y:S01]  /*0490*/  F2I.TRUNC.NTZ R16, R5 ;  /* 0x0000000500107305 */ /* 0x000e62000020f100 */
[----:B0-----:R-:W-:-:S04]  /*04a0*/  I2FP.F32.S32 R15, R14 ;  /* 0x0000000e000f7245 */ /* 0x001fc80000201400 */
[----:B------:R-:W-:Y:S01]  /*04b0*/  FSETP.GT.AND P0, PT, R18, R15, PT ;  /* 0x0000000f1200720b */ /* 0x000fe20003f04000 */
[----:B------:R-:W-:Y:S02]  /*04c0*/  VIADD R15, R2, 0xffffffff ;  /* 0xffffffff020f7836 */ /* 0x000fe40000000000 */
[----:B------:R-:W0:Y:S03]  /*04d0*/  I2F.F64 R8, R14 ;  /* 0x0000000e00087312 */ /* 0x000e260000201c00 */
[----:B------:R-:W-:Y:S02]  /*04e0*/  I2FP.F32.S32 R15, R15 ;  /* 0x0000000f000f7245 */ /* 0x000fe40000201400 */
[----:B-1----:R-:W-:-:S03]  /*04f0*/  I2FP.F32.S32 R6, R16 ;  /* 0x0000001000067245 */ /* 0x002fc60000201400 */
[----:B------:R-:W1:Y:S01]  /*0500*/  I2F.F64 R12, R16 ;  /* 0x00000010000c7312 */ /* 0x000e620000201c00 */
[----:B------:R-:W-:Y:S02]  /*0510*/  FSETP.GT.AND P1, PT, R5, R6, PT ;  /* 0x000000060500720b */ /* 0x000fe40003f24000 */
[----:B------:R-:W-:Y:S01]  /*0520*/  FSEL R6, R3, R0, !P2 ;  /* 0x0000000003067208 */ /* 0x000fe20005000000 */
[----:B0-----:R-:W-:-:S03]  /*0530*/  DADD R8, R8, 1 ;  /* 0x3ff0000008087429 */ /* 0x001fc60000000000 */
[----:B------:R-:W-:-:S03]  /*0540*/  FSETP.GT.AND P2, PT, R6, R19, PT ;  /* 0x000000130600720b */ /* 0x000fc60003f44000 */
[----:B------:R0:W2:Y:S01]  /*0550*/  @P0 F2F.F32.F64 R18, R8 ;  /* 0x0000000800120310 */ /* 0x0000a20000301000 */
[----:B------:R-:W-:Y:S01]  /*0560*/  FSEL R6, R19, R6, P2 ;  /* 0x0000000613067208 */ /* 0x000fe20001000000 */
[----:B-1----:R-:W-:-:S03]  /*0570*/  DADD R12, R12, 1 ;  /* 0x3ff000000c0c7429 */ /* 0x002fc60000000000 */
[----:B------:R-:W-:-:S03]  /*0580*/  FSETP.GEU.AND P0, PT, R6, RZ, PT ;  /* 0x000000ff0600720b */ /* 0x000fc60003f0e000 */
[----:B------:R-:W1:Y:S01]  /*0590*/  @P1 F2F.F32.F64 R5, R12 ;  /* 0x0000000c00051310 */ /* 0x000e620000301000 */
[----:B------:R-:W-:Y:S01]  /*05a0*/  FSEL R14, R6, RZ, P0 ;  /* 0x000000ff060e7208 */ /* 0x000fe20000000000 */
[----:B0-----:R-:W-:Y:S01]  /*05b0*/  VIADD R8, R4, 0xffffffff ;  /* 0xffffffff04087836 */ /* 0x001fe20000000000 */
[----:B------:R-:W-:Y:S02]  /*05c0*/  FSETP.GEU.AND P1, PT, R7, R10, PT ;  /* 0x0000000a0700720b */ /* 0x000fe40003f2e000 */
[----:B--2---:R-:W-:-:S03]  /*05d0*/  FSETP.GT.AND P0, PT, R18, R15, PT ;  /* 0x0000000f1200720b */ /* 0x004fc60003f04000 */
[----:B------:R-:W-:Y:S01]  /*05e0*/  F2I.TRUNC.NTZ R14, R14 ;  /* 0x0000000e000e7305 */ /* 0x000fe2000020f100 */
[----:B------:R-:W-:Y:S02]  /*05f0*/  FSEL R6, R7, R10, !P1 ;  /* 0x0000000a07067208 */ /* 0x000fe40004800000 */
[----:B------:R-:W-:Y:S02]  /*0600*/  FSEL R15, R15, R18, P0 ;  /* 0x000000120f0f7208 */ /* 0x000fe40000000000 */
[----:B------:R-:W-:Y:S02]  /*0610*/  FSETP.GT.AND P0, PT, R6, R21, PT ;  /* 0x000000150600720b */ /* 0x000fe40003f04000 */
[----:B------:R-:W-:Y:S02]  /*0620*/  I2FP.F32.S32 R8, R8 ;  /* 0x0000000800087245 */ /* 0x000fe40000201400 */
[----:B------:R-:W0:Y:S01]  /*0630*/  F2I.TRUNC.NTZ R15, R15 ;  /* 0x0000000f000f7305 */ /* 0x000e22000020f100 */
[----:B------:R-:W-:-:S02]  /*0640*/  FSEL R6, R21, R6, P0 ;  /* 0x0000000615067208 */ /* 0x000fc40000000000 */
[----:B------:R-:W-:Y:S02]  /*0650*/  I2FP.F32.S32 R18, R2 ;  /* 0x0000000200127245 */ /* 0x000fe40000201400 */
[----:B------:R-:W-:-:S04]  /*0660*/  FSETP.GEU.AND P0, PT, R6, RZ, PT ;  /* 0x000000ff0600720b */ /* 0x000fc80003f0e000 */
[----:B------:R-:W-:Y:S02]  /*0670*/  FSEL R17, R6, RZ, P0 ;  /* 0x000000ff06117208 */ /* 0x000fe40000000000 */
[----:B-1----:R-:W-:Y:S01]  /*0680*/  FSETP.GT.AND P0, PT, R5, R8, PT ;  /* 0x000000080500720b */ /* 0x002fe20003f04000 */
[----:B0-----:R-:W-:-:S03]  /*0690*/  IMAD.IADD R6, R15, 0x1, -R14 ;  /* 0x000000010f067824 */ /* 0x001fc600078e0a0e */
[----:B------:R-:W-:Y:S01]  /*06a0*/  FSEL R5, R8, R5, P0 ;  /* 0x0000000508057208 */ /* 0x000fe20000000000 */
[----:B------:R-:W-:Y:S01]  /*06b0*/  F2I.TRUNC.NTZ R17, R17 ;  /* 0x0000001100117305 */ /* 0x000fe2000020f100 */
[----:B------:R-:W-:-:S05]  /*06c0*/  I2FP.F32.S32 R8, R6 ;  /* 0x0000000600087245 */ /* 0x000fca0000201400 */
[----:B------:R-:W-:Y:S02]  /*06d0*/  FMUL R13, R8, 0.0625 ;  /* 0x3d800000080d7820 */ /* 0x000fe40000400000 */
[----:B------:R-:W0:Y:S08]  /*06e0*/  F2I.TRUNC.NTZ R6, R5 ;  /* 0x0000000500067305 */ /* 0x000e30000020f100 */
[----:B------:R-:W1:Y:S01]  /*06f0*/  F2I.TRUNC.NTZ R15, R13 ;  /* 0x0000000d000f7305 */ /* 0x000e62000020f100 */
[----:B0-----:R-:W-:-:S05]  /*0700*/  IMAD.IADD R6, R6, 0x1, -R17 ;  /* 0x0000000106067824 */ /* 0x001fca00078e0a11 */
[----:B------:R-:W-:Y:S02]  /*0710*/  I2FP.F32.S32 R12, R6 ;  /* 0x00000006000c7245 */ /* 0x000fe40000201400 */
[----:B-1----:R-:W0:Y:S01]  /*0720*/  I2F.F64 R8, R15 ;  /* 0x0000000f00087312 */ /* 0x002e220000201c00 */
[----:B------:R-:W-:Y:S02]  /*0730*/  I2FP.F32.S32 R6, R15 ;  /* 0x0000000f00067245 */ /* 0x000fe40000201400 */
[----:B------:R-:W-:Y:S02]  /*0740*/  FMUL R16, R12, 0.0625 ;  /* 0x3d8000000c107820 */ /* 0x000fe40000400000 */
[----:B------:R-:W1:Y:S01]  /*0750*/  S2R R12, SR_TID.X ;  /* 0x00000000000c7919 */ /* 0x000e620000002100 */
[----:B------:R-:W-:Y:S02]  /*0760*/  FSETP.GT.AND P0, PT, R13, R6, PT ;  /* 0x000000060d00720b */ /* 0x000fe40003f04000 */
[----:B------:R-:W2:Y:S01]  /*0770*/  F2I.TRUNC.NTZ R6, R16 ;  /* 0x0000001000067305 */ /* 0x000ea2000020f100 */
[----:B0-----:R-:W-:-:S10]  /*0780*/  DADD R8, R8, 1 ;  /* 0x3ff0000008087429 */ /* 0x001fd40000000000 */
[----:B------:R-:W0:Y:S01]  /*0790*/  @P0 F2F.F32.F64 R13, R8 ;  /* 0x00000008000d0310 */ /* 0x000e220000301000 */
[----:B--2---:R-:W-:-:S04]  /*07a0*/  I2FP.F32.S32 R5, R6 ;  /* 0x0000000600057245 */ /* 0x004fc80000201400 */
[----:B------:R-:W-:-:S03]  /*07b0*/  FSETP.GT.AND P0, PT, R16, R5, PT ;  /* 0x000000051000720b */ /* 0x000fc60003f04000 */
[----:B------:R-:W2:Y:S01]  /*07c0*/  I2F.F64 R22, R6 ;  /* 0x0000000600167312 */ /* 0x000ea20000201c00 */
[----:B-1----:R-:W-:-:S07]  /*07d0*/  LOP3.LUT R5, R12, 0xf, RZ, 0xc0, !PT ;  /* 0x0000000f0c057812 */ /* 0x002fce00078ec0ff */
[----:B0-----:R-:W0:Y:S01]  /*07e0*/  F2I.TRUNC.NTZ R13, R13 ;  /* 0x0000000d000d7305 */ /* 0x001e22000020f100 */
[----:B--2---:R-:W-:-:S07]  /*07f0*/  DADD R22, R22, 1 ;  /* 0x3ff0000016167429 */ /* 0x004fce0000000000 */
[----:B------:R-:W1:Y:S01]  /*0800*/  @P0 F2F.F32.F64 R16, R22 ;  /* 0x0000001600100310 */ /* 0x000e620000301000 */
[----:B0-----:R-:W-:-:S04]  /*0810*/  IMAD R14, R13, R5, R14 ;  /* 0x000000050d0e7224 */ /* 0x001fc800078e020e */
[----:B------:R-:W-:Y:S01]  /*0820*/  IMAD.IADD R15, R13, 0x1, R14 ;  /* 0x000000010d0f7824 */ /* 0x000fe200078e020e */
[----:B------:R-:W-:-:S04]  /*0830*/  I2FP.F32.S32 R5, R14 ;  /* 0x0000000e00057245 */ /* 0x000fc80000201400 */
[----:B------:R-:W-:-:S04]  /*0840*/  I2FP.F32.S32 R15, R15 ;  /* 0x0000000f000f7245 */ /* 0x000fc80000201400 */
[CC--:B------:R-:W-:Y:S01]  /*0850*/  FSETP.GEU.AND P0, PT, R15.reuse, R18.reuse, PT ;  /* 0x000000120f00720b */ /* 0x0c0fe20003f0e000 */
[----:B-1----:R-:W0:Y:S03]  /*0860*/  F2I.TRUNC.NTZ R16, R16 ;  /* 0x0000001000107305 */ /* 0x002e26000020f100 */
[----:B------:R-:W-:-:S04]  /*0870*/  FSEL R18, R15, R18, !P0 ;  /* 0x000000120f127208 */ /* 0x000fc80004000000 */
[----:B------:R-:W-:Y:S02]  /*0880*/  FSETP.GT.AND P0, PT, R18, R5, PT ;  /* 0x000000051200720b */ /* 0x000fe40003f04000 */
[----:B------:R-:W-:-:S05]  /*0890*/  SHF.R.U32.HI R5, RZ, 0x4, R12 ;  /* 0x00000004ff057819 */ /* 0x000fca000001160c */
[----:B0-----:R-:W-:-:S06]  /*08a0*/  IMAD R17, R16, R5, R17 ;  /* 0x0000000510117224 */ /* 0x001fcc00078e0211 */
[----:B------:R-:W-:Y:S05]  /*08b0*/  @!P0 BRA `(.L_x_10) ;  /* 0x00000004008c8947 */ /* 0x000fea0003800000 */
[----:B------:R-:W-:Y:S01]  /*08c0*/  FADD R20, -R3, R0 ;  /* 0x0000000003147221 */ /* 0x000fe20000000100 */
[--C-:B------:R-:W-:Y:S01]  /*08d0*/  FADD R3, R21, -R10.reuse ;  /* 0x8000000a15037221 */ /* 0x100fe20000000000 */
[----:B------:R-:W-:Y:S02]  /*08e0*/  IMAD.IADD R23, R16, 0x1, R17 ;  /* 0x0000000110177824 */ /* 0x000fe400078e0211 */
[----:B------:R-:W-:Y:S01]  /*08f0*/  FADD R18, R7, -R10 ;  /* 0x8000000a07127221 */ /* 0x000fe20000000000 */
[----:B------:R-:W-:Y:S01]  /*0900*/  FADD R19, R19, -R0 ;  /* 0x8000000013137221 */ /* 0x000fe20000000000 */
[----:B------:R-:W-:Y:S01]  /*0910*/  FMUL R3, R20, R3 ;  /* 0x0000000314037220 */ /* 0x000fe20000400000 */
[----:B------:R-:W-:Y:S01]  /*0920*/  FADD R21, -R21, R10 ;  /* 0x0000000a15157221 */ /* 0x000fe20000000100 */
[----:B------:R-:W-:Y:S01]  /*0930*/  IMAD.MOV.U32 R22, RZ, RZ, R14 ;  /* 0x000000ffff167224 */ /* 0x000fe200078e000e */
[----:B------:R-:W-:Y:S01]  /*0940*/  I2FP.F32.S32 R23, R23 ;  /* 0x0000001700177245 */ /* 0x000fe20000201400 */
[----:B------:R-:W-:-:S07]  /*0950*/  FFMA R24, R18, R19, R3 ;  /* 0x0000001312187223 */ /* 0x000fce0000000003 */
.L_x_21:
[----:B------:R-:W-:Y:S01]  /*0960*/  I2FP.F32.S32 R6, R4 ;  /* 0x0000000400067245 */ /* 0x000fe20000201400 */
[----:B------:R-:W-:Y:S01]  /*0970*/  BSSY.RECONVERGENT B1, `(.L_x_11) ;  /* 0x0000050000017945 */ /* 0x000fe20003800200 */
[----:B------:R-:W-:Y:S02]  /*0980*/  I2FP.F32.S32 R3, R17 ;  /* 0x0000001100037245 */ /* 0x000fe40000201400 */
[----:B------:R-:W-:-:S04]  /*0990*/  FSETP.GEU.AND P0, PT, R23, R6, PT ;  /* 0x000000061700720b */ /* 0x000fc80003f0e000 */
[----:B------:R-:W-:-:S04]  /*09a0*/  FSEL R6, R23, R6, !P0 ;  /* 0x0000000617067208 */ /* 0x000fc80004000000 */
[----:B------:R-:W-:-:S13]  /*09b0*/  FSETP.GT.AND P0, PT, R6, R3, PT ;  /* 0x000000030600720b */ /* 0x000fda0003f04000 */
[----:B------:R-:W-:Y:S05]  /*09c0*/  @!P0 BRA `(.L_x_12) ;  /* 0x0000000400288947 */ /* 0x000fea0003800000 */
[----:B------:R-:W0:Y:S01]  /*09d0*/  I2F.F64 R2, R22 ;  /* 0x0000001600027312 */ /* 0x000e220000201c00 */
[----:B------:R-:W-:Y:S01]  /*09e0*/  BSSY.RECONVERGENT B0, `(.L_x_13) ;  /* 0x0000046000007945 */ /* 0x000fe20003800200 */
[----:B------:R-:W-:Y:S01]  /*09f0*/  IMAD.MOV.U32 R25, RZ, RZ, R17 ;  /* 0x000000ffff197224 */ /* 0x000fe200078e0011 */
[----:B0-----:R-:W-:-:S10]  /*0a00*/  DADD R2, R2, 0.5 ;  /* 0x3fe0000002027429 */ /* 0x001fd40000000000 */
[----:B------:R-:W0:Y:S02]  /*0a10*/  F2F.F32.F64 R3, R2 ;  /* 0x0000000200037310 */ /* 0x000e240000301000 */
[----:B0-----:R-:W-:-:S04]  /*0a20*/  FADD R26, -R0, R3 ;  /* 0x00000003001a7221 */ /* 0x001fc80000000100 */
[-C--:B------:R-:W-:Y:S01]  /*0a30*/  FMUL R27, R18, R26.reuse ;  /* 0x0000001a121b7220 */ /* 0x080fe20000400000 */
[----:B------:R-:W-:-:S07]  /*0a40*/  FMUL R26, R21, R26 ;  /* 0x0000001a151a7220 */ /* 0x000fce0000400000 */
.L_x_20:
[----:B------:R-:W0:Y:S01]  /*0a50*/  I2F.F64 R2, R25 ;  /* 0x0000001900027312 */ /* 0x000e220000201c00 */
[----:B------:R-:W-:Y:S07]  /*0a60*/  BSSY.RECONVERGENT B3, `(.L_x_14) ;  /* 0x0000011000037945 */ /* 0x000fee0003800200 */
[----:B------:R-:W1:Y:S01]  /*0a70*/  MUFU.RCP R7, R24 ;  /* 0x0000001800077308 */ /* 0x000e620000001000 */
[----:B0-----:R-:W-:-:S10]  /*0a80*/  DADD R2, R2, 0.5 ;  /* 0x3fe0000002027429 */ /* 0x001fd40000000000 */
[----:B------:R-:W0:Y:S01]  /*0a90*/  F2F.F32.F64 R3, R2 ;  /* 0x0000000200037310 */ /* 0x000e220000301000 */
[----:B-1----:R-:W-:-:S04]  /*0aa0*/  FFMA R8, -R24, R7, 1 ;  /* 0x3f80000018087423 */ /* 0x002fc80000000107 */
[----:B------:R-:W-:Y:S01]  /*0ab0*/  FFMA R8, R7, R8, R7 ;  /* 0x0000000807087223 */ /* 0x000fe20000000007 */
[----:B0-----:R-:W-:-:S04]  /*0ac0*/  FADD R6, -R10, R3 ;  /* 0x000000030a067221 */ /* 0x001fc80000000100 */
[----:B------:R-:W-:-:S04]  /*0ad0*/  FFMA R5, R20, R6, R27 ;  /* 0x0000000614057223 */ /* 0x000fc8000000001b */
[----:B------:R-:W0:Y:S01]  /*0ae0*/  FCHK P0, R5, R24 ;  /* 0x0000001805007302 */ /* 0x000e220000000000 */
[----:B------:R-:W-:-:S04]  /*0af0*/  FFMA R29, R5, R8, RZ ;  /* 0x00000008051d7223 */ /* 0x000fc800000000ff */
[----:B------:R-:W-:-:S04]  /*0b00*/  FFMA R7, -R24, R29, R5 ;  /* 0x0000001d18077223 */ /* 0x000fc80000000105 */
[----:B------:R-:W-:Y:S01]  /*0b10*/  FFMA R29, R8, R7, R29 ;  /* 0x00000007081d7223 */ /* 0x000fe2000000001d */
[----:B0-----:R-:W-:Y:S06]  /*0b20*/  @!P0 BRA `(.L_x_15) ;  /* 0x0000000000108947 */ /* 0x001fec0003800000 */
[----:B------:R-:W-:Y:S01]  /*0b30*/  IMAD.MOV.U32 R2, RZ, RZ, R5 ;  /* 0x000000ffff027224 */ /* 0x000fe200078e0005 */
[----:B------:R-:W-:-:S07]  /*0b40*/  MOV R5, 0xb60 ;  /* 0x00000b6000057802 */ /* 0x000fce0000000f00 */
[----:B------:R-:W-:Y:S05]  /*0b50*/  CALL.REL.NOINC `($__internal_0_$__cuda_sm3x_div_rn_noftz_f32_slowpath) ;  /* 0x00000004000c7944 */ /* 0x000fea0003c00000 */
[----:B------:R-:W-:-:S07]  /*0b60*/  IMAD.MOV.U32 R29, RZ, RZ, R31 ;  /* 0x000000ffff1d7224 */ /* 0x000fce00078e001f */
.L_x_15:
[----:B------:R-:W-:Y:S05]  /*0b70*/  BSYNC.RECONVERGENT B3 ;  /* 0x0000000000037941 */ /* 0x000fea0003800200 */
.L_x_14:
[----:B------:R-:W0:Y:S01]  /*0b80*/  MUFU.RCP R3, R24 ;  /* 0x0000001800037308 */ /* 0x000e220000001000 */
[----:B------:R-:W-:Y:S01]  /*0b90*/  FFMA R5, R19, R6, R26 ;  /* 0x0000000613057223 */ /* 0x000fe2000000001a */
[----:B------:R-:W-:Y:S06]  /*0ba0*/  BSSY.RECONVERGENT B3, `(.L_x_16) ;  /* 0x000000b000037945 */ /* 0x000fec0003800200 */
[----:B------:R-:W1:Y:S01]  /*0bb0*/  FCHK P0, R5, R24 ;  /* 0x0000001805007302 */ /* 0x000e620000000000 */
[----:B0-----:R-:W-:-:S04]  /*0bc0*/  FFMA R2, -R24, R3, 1 ;  /* 0x3f80000018027423 */ /* 0x001fc80000000103 */
[----:B------:R-:W-:-:S04]  /*0bd0*/  FFMA R2, R3, R2, R3 ;  /* 0x0000000203027223 */ /* 0x000fc80000000003 */
[----:B------:R-:W-:-:S04]  /*0be0*/  FFMA R3, R2, R5, RZ ;  /* 0x0000000502037223 */ /* 0x000fc800000000ff */
[----:B------:R-:W-:-:S04]  /*0bf0*/  FFMA R6, -R24, R3, R5 ;  /* 0x0000000318067223 */ /* 0x000fc80000000105 */
[----:B------:R-:W-:Y:S01]  /*0c00*/  FFMA R31, R2, R6, R3 ;  /* 0x00000006021f7223 */ /* 0x000fe20000000003 */
[----:B-1----:R-:W-:Y:S06]  /*0c10*/  @!P0 BRA `(.L_x_17) ;  /* 0x00000000000c8947 */ /* 0x002fec0003800000 */
[----:B------:R-:W-:Y:S01]  /*0c20*/  IMAD.MOV.U32 R2, RZ, RZ, R5 ;  /* 0x000000ffff027224 */ /* 0x000fe200078e0005 */
[----:B------:R-:W-:-:S07]  /*0c30*/  MOV R5, 0xc50 ;  /* 0x00000c5000057802 */ /* 0x000fce0000000f00 */
[----:B------:R-:W-:Y:S05]  /*0c40*/  CALL.REL.NOINC `($__internal_0_$__cuda_sm3x_div_rn_noftz_f32_slowpath) ;  /* 0x0000000000d07944 */ /* 0x000fea0003c00000 */
.L_x_17:
[----:B------:R-:W-:Y:S05]  /*0c50*/  BSYNC.RECONVERGENT B3 ;  /* 0x0000000000037941 */ /* 0x000fea0003800200 */
.L_x_16:
[----:B------:R-:W-:Y:S01]  /*0c60*/  FADD R2, -R29, 1 ;  /* 0x3f8000001d027421 */ /* 0x000fe20000000100 */
[----:B------:R-:W-:Y:S03]  /*0c70*/  BSSY.RECONVERGENT B3, `(.L_x_18) ;  /* 0x0000015000037945 */ /* 0x000fe60003800200 */
[----:B------:R-:W-:-:S05]  /*0c80*/  FADD R35, R2, -R31 ;  /* 0x8000001f02237221 */ /* 0x000fca0000000000 */
[----:B------:R-:W-:-:S04]  /*0c90*/  FSETP.GE.AND P0, PT, R35, RZ, PT ;  /* 0x000000ff2300720b */ /* 0x000fc80003f06000 */
[----:B------:R-:W-:-:S04]  /*0ca0*/  FSETP.GE.AND P0, PT, R31, RZ, P0 ;  /* 0x000000ff1f00720b */ /* 0x000fc80000706000 */
[----:B------:R-:W-:-:S13]  /*0cb0*/  FSETP.LTU.OR P0, PT, R29, RZ, !P0 ;  /* 0x000000ff1d00720b */ /* 0x000fda0004709400 */
[----:B------:R-:W-:Y:S05]  /*0cc0*/  @P0 BRA `(.L_x_19) ;  /* 0x00000000003c0947 */ /* 0x000fea0003800000 */
[----:B------:R-:W0:Y:S08]  /*0cd0*/  LDC.64 R2, c[0x0][0x380] ;  /* 0x0000e000ff027b82 */ /* 0x000e300000000a00 */
[----:B------:R-:W1:Y:S08]  /*0ce0*/  LDC.64 R4, c[0x0][0x3a8] ;  /* 0x0000ea00ff047b82 */ /* 0x000e700000000a00 */
[----:B------:R-:W2:Y:S01]  /*0cf0*/  LDC.64 R8, c[0x0][0x3b0] ;  /* 0x0000ec00ff087b82 */ /* 0x000ea20000000a00 */
[----:B0-----:R-:W3:Y:S02]  /*0d00*/  LDG.E R6, desc[UR4][R2.64] ;  /* 0x0000000402067981 */ /* 0x001ee4000c1e1900 */
[----:B---3--:R-:W-:-:S04]  /*0d10*/  IMAD R7, R6, R25, R22 ;  /* 0x0000001906077224 */ /* 0x008fc800078e0216 */
[----:B-1----:R-:W-:-:S05]  /*0d20*/  IMAD.WIDE R6, R7, 0xc, R4 ;  /* 0x0000000c07067825 */ /* 0x002fca00078e0204 */
[----:B------:R0:W-:Y:S04]  /*0d30*/  STG.E desc[UR4][R6.64], R29 ;  /* 0x0000001d06007986 */ /* 0x0001e8000c101904 */
[----:B------:R0:W-:Y:S04]  /*0d40*/  STG.E desc[UR4][R6.64+0x4], R31 ;  /* 0x0000041f06007986 */ /* 0x0001e8000c101904 */
[----:B------:R0:W-:Y:S04]  /*0d50*/  STG.E desc[UR4][R6.64+0x8], R35 ;  /* 0x0000082306007986 */ /* 0x0001e8000c101904 */
[----:B------:R-:W3:Y:S01]  /*0d60*/  LDG.E R28, desc[UR4][R2.64] ;  /* 0x00000004021c7981 */ /* 0x000ee2000c1e1900 */
[----:B------:R-:W1:Y:S01]  /*0d70*/  LDC.64 R4, c[0x0][0x388] ;  /* 0x0000e200ff047b82 */ /* 0x000e620000000a00 */
[----:B---3--:R-:W-:-:S04]  /*0d80*/  IMAD R33, R28, R25, R22 ;  /* 0x000000191c217224 */ /* 0x008fc800078e0216 */
[----:B--2---:R-:W-:-:S05]  /*0d90*/  IMAD.WIDE R8, R33, 0x4, R8 ;  /* 0x0000000421087825 */ /* 0x004fca00078e0208 */
[----:B------:R0:W-:Y:S04]  /*0da0*/  STG.E desc[UR4][R8.64], R11 ;  /* 0x0000000b08007986 */ /* 0x0001e8000c101904 */
[----:B-1----:R0:W5:Y:S02]  /*0db0*/  LDG.E R4, desc[UR4][R4.64] ;  /* 0x0000000404047981 */ /* 0x002164000c1e1900 */
.L_x_19:
[----:B------:R-:W-:Y:S05]  /*0dc0*/  BSYNC.RECONVERGENT B3 ;  /* 0x0000000000037941 */ /* 0x000fea0003800200 */
.L_x_18:
[----:B0----5:R-:W-:Y:S01]  /*0dd0*/  I2FP.F32.S32 R6, R4 ;  /* 0x0000000400067245 */ /* 0x021fe20000201400 */
[----:B------:R-:W-:-:S03]  /*0de0*/  VIADD R25, R25, 0x1 ;  /* 0x0000000119197836 */ /* 0x000fc60000000000 */
[CC--:B------:R-:W-:Y:S02]  /*0df0*/  FSETP.GEU.AND P0, PT, R23.reuse, R6.reuse, PT ;  /* 0x000000061700720b */ /* 0x0c0fe40003f0e000 */
[----:B------:R-:W-:Y:S02]  /*0e00*/  I2FP.F32.S32 R2, R25 ;  /* 0x0000001900027245 */ /* 0x000fe40000201400 */
[----:B------:R-:W-:-:S04]  /*0e10*/  FSEL R3, R23, R6, !P0 ;  /* 0x0000000617037208 */ /* 0x000fc80004000000 */
[----:B------:R-:W-:-:S13]  /*0e20*/  FSETP.GT.AND P0, PT, R3, R2, PT ;  /* 0x000000020300720b */ /* 0x000fda0003f04000 */
[----:B------:R-:W-:Y:S05]  /*0e30*/  @P0 BRA `(.L_x_20) ;  /* 0xfffffffc00040947 */ /* 0x000fea000383ffff */
[----:B------:R-:W-:Y:S05]  /*0e40*/  BSYNC.RECONVERGENT B0 ;  /* 0x0000000000007941 */ /* 0x000fea0003800200 */
.L_x_13:
[----:B------:R-:W0:Y:S02]  /*0e50*/  LDC.64 R2, c[0x0][0x380] ;  /* 0x0000e000ff027b82 */ /* 0x000e240000000a00 */
[----:B0-----:R0:W5:Y:S02]  /*0e60*/  LDG.E R2, desc[UR4][R2.64] ;  /* 0x0000000402027981 */ /* 0x001164000c1e1900 */
.L_x_12:
[----:B------:R-:W-:Y:S05]  /*0e70*/  BSYNC.RECONVERGENT B1 ;  /* 0x0000000000017941 */ /* 0x000fea0003800200 */
.L_x_11:
[----:B-----5:R-:W-:Y:S01]  /*0e80*/  I2FP.F32.S32 R6, R2 ;  /* 0x0000000200067245 */ /* 0x020fe20000201400 */
[----:B------:R-:W-:-:S03]  /*0e90*/  VIADD R22, R22, 0x1 ;  /* 0x0000000116167836 */ /* 0x000fc60000000000 */
[C---:B------:R-:W-:Y:S02]  /*0ea0*/  FSETP.GEU.AND P0, PT, R15.reuse, R6, PT ;  /* 0x000000060f00720b */ /* 0x040fe40003f0e000 */
[----:B0-----:R-:W-:Y:S02]  /*0eb0*/  I2FP.F32.S32 R3, R22 ;  /* 0x0000001600037245 */ /* 0x001fe40000201400 */
[----:B------:R-:W-:-:S04]  /*0ec0*/  FSEL R6, R15, R6, !P0 ;  /* 0x000000060f067208 */ /* 0x000fc80004000000 */
[----:B------:R-:W-:-:S13]  /*0ed0*/  FSETP.GT.AND P0, PT, R6, R3, PT ;  /* 0x000000030600720b */ /* 0x000fda0003f04000 */
[----:B------:R-:W-:Y:S05]  /*0ee0*/  @P0 BRA `(.L_x_21) ;  /* 0xfffffff8009c0947 */ /* 0x000fea000383ffff */
.L_x_10:
[----:B------:R-:W-:Y:S05]  /*0ef0*/  BSYNC.RECONVERGENT B2 ;  /* 0x0000000000027941 */ /* 0x000fea0003800200 */
.L_x_9:
[----:B------:R-:W0:Y:S01]  /*0f00*/  LDC.64 R2, c[0x0][0x3a0] ;  /* 0x0000e800ff027b82 */ /* 0x000e220000000a00 */
[----:B------:R-:W-:-:S04]  /*0f10*/  IMAD R5, R11, 0x100, R12 ;  /* 0x000001000b057824 */ /* 0x000fc800078e020c */
[----:B0-----:R-:W-:-:S05]  /*0f20*/  IMAD.WIDE.U32 R2, R5, 0x14, R2 ;  /* 0x0000001405027825 */ /* 0x001fca00078e0002 */
[----:B------:R-:W-:Y:S04]  /*0f30*/  STG.E desc[UR4][R2.64], R14 ;  /* 0x0000000e02007986 */ /* 0x000fe8000c101904 */
[----:B------:R-:W-:Y:S04]  /*0f40*/  STG.E desc[UR4][R2.64+0x4], R17 ;  /* 0x0000041102007986 */ /* 0x000fe8000c101904 */
[----:B------:R-:W-:Y:S04]  /*0f50*/  STG.E desc[UR4][R2.64+0x8], R13 ;  /* 0x0000080d02007986 */ /* 0x000fe8000c101904 */
[----:B------:R-:W-:Y:S04]  /*0f60*/  STG.E desc[UR4][R2.64+0xc], R16 ;  /* 0x00000c1002007986 */ /* 0x000fe8000c101904 */
[----:B------:R-:W-:Y:S01]  /*0f70*/  STG.E desc[UR4][R2.64+0x10], R11 ;  /* 0x0000100b02007986 */ /* 0x000fe2000c101904 */
[----:B------:R-:W-:Y:S05]  /*0f80*/  EXIT ;  /* 0x000000000000794d */ /* 0x000fea0003800000 */
        .weak           $__internal_0_$__cuda_sm3x_div_rn_noftz_f32_slowpath
        .type           $__internal_0_$__cuda_sm3x_div_rn_noftz_f32_slowpath,@function
        .size           $__internal_0_$__cuda_sm3x_div_rn_noftz_f32_slowpath,(.L_x_36 - $__internal_0_$__cuda_sm3x_div_rn_noftz_f32_slowpath)
$__internal_0_$__cuda_sm3x_div_rn_noftz_f32_slowpath:
[----:B------:R-:W-:Y:S01]  /*0f90*/  SHF.R.U32.HI R3, RZ, 0x17, R24 ;  /* 0x00000017ff037819 */ /* 0x000fe20000011618 */
[----:B------:R-:W-:Y:S01]  /*0fa0*/  BSSY.RECONVERGENT B4, `(.L_x_22) ;  /* 0x0000063000047945 */ /* 0x000fe20003800200 */
[----:B------:R-:W-:Y:S01]  /*0fb0*/  SHF.R.U32.HI R7, RZ, 0x17, R2 ;  /* 0x00000017ff077819 */ /* 0x000fe20000011602 */
[----:B------:R-:W-:Y:S01]  /*0fc0*/  IMAD.MOV.U32 R9, RZ, RZ, R24 ;  /* 0x000000ffff097224 */ /* 0x000fe200078e0018 */
[----:B------:R-:W-:Y:S02]  /*0fd0*/  LOP3.LUT R3, R3, 0xff, RZ, 0xc0, !PT ;  /* 0x000000ff03037812 */ /* 0x000fe400078ec0ff */
[----:B------:R-:W-:-:S03]  /*0fe0*/  LOP3.LUT R28, R7, 0xff, RZ, 0xc0, !PT ;  /* 0x000000ff071c7812 */ /* 0x000fc600078ec0ff */
[----:B------:R-:W-:Y:S02]  /*0ff0*/  VIADD R30, R3, 0xffffffff ;  /* 0xffffffff031e7836 */ /* 0x000fe40000000000 */
[----:B------:R-:W-:-:S03]  /*1000*/  VIADD R8, R28, 0xffffffff ;  /* 0xffffffff1c087836 */ /* 0x000fc60000000000 */
[----:B------:R-:W-:-:S04]  /*1010*/  ISETP.GT.U32.AND P0, PT, R30, 0xfd, PT ;  /* 0x000000fd1e00780c */ /* 0x000fc80003f04070 */
[----:B------:R-:W-:-:S13]  /*1020*/  ISETP.GT.U32.OR P0, PT, R8, 0xfd, P0 ;  /* 0x000000fd0800780c */ /* 0x000fda0000704470 */
[----:B------:R-:W-:Y:S01]  /*1030*/  @!P0 IMAD.MOV.U32 R7, RZ, RZ, RZ ;  /* 0x000000ffff078224 */ /* 0x000fe200078e00ff */
[----:B------:R-:W-:Y:S06]  /*1040*/  @!P0 BRA `(.L_x_23) ;  /* 0x00000000005c8947 */ /* 0x000fec0003800000 */
[----:B------:R-:W-:Y:S02]  /*1050*/  FSETP.GTU.FTZ.AND P0, PT, |R2|, +INF , PT ;  /* 0x7f8000000200780b */ /* 0x000fe40003f1c200 */
[----:B------:R-:W-:-:S04]  /*1060*/  FSETP.GTU.FTZ.AND P1, PT, |R24|, +INF , PT ;  /* 0x7f8000001800780b */ /* 0x000fc80003f3c200 */
[----:B------:R-:W-:-:S13]  /*1070*/  PLOP3.LUT P0, PT, P0, P1, PT, 0xf8, 0x8f ;  /* 0x00000000008f781c */ /* 0x000fda0000703f70 */
[----:B------:R-:W-:Y:S05]  /*1080*/  @P0 BRA `(.L_x_24) ;  /* 0x00000004004c0947 */ /* 0x000fea0003800000 */
[----:B------:R-:W-:-:S13]  /*1090*/  LOP3.LUT P0, RZ, R9, 0x7fffffff, R2, 0xc8, !PT ;  /* 0x7fffffff09ff7812 */ /* 0x000fda000780c802 */
[----:B------:R-:W-:Y:S05]  /*10a0*/  @!P0 BRA `(.L_x_25) ;  /* 0x00000004003c8947 */ /* 0x000fea0003800000 */
[----:B------:R-:W-:Y:S02]  /*10b0*/  FSETP.NEU.FTZ.AND P2, PT, |R2|, +INF , PT ;  /* 0x7f8000000200780b */ /* 0x000fe40003f5d200 */
[----:B------:R-:W-:Y:S02]  /*10c0*/  FSETP.NEU.FTZ.AND P1, PT, |R24|, +INF , PT ;  /* 0x7f8000001800780b */ /* 0x000fe40003f3d200 */
[----:B------:R-:W-:-:S11]  /*10d0*/  FSETP.NEU.FTZ.AND P0, PT, |R2|, +INF , PT ;  /* 0x7f8000000200780b */ /* 0x000fd60003f1d200 */
[----:B------:R-:W-:Y:S05]  /*10e0*/  @!P1 BRA !P2, `(.L_x_25) ;  /* 0x00000004002c9947 */ /* 0x000fea0005000000 */
[----:B------:R-:W-:-:S04]  /*10f0*/  LOP3.LUT P2, RZ, R2, 0x7fffffff, RZ, 0xc0, !PT ;  /* 0x7fffffff02ff7812 */ /* 0x000fc8000784c0ff */
[----:B------:R-:W-:-:S13]  /*1100*/  PLOP3.LUT P1, PT, P1, P2, PT, 0x2f, 0xf2 ;  /* 0x0000000000f2781c */ /* 0x000fda0000f24577 */
[----:B------:R-:W-:Y:S05]  /*1110*/  @P1 BRA `(.L_x_26) ;  /* 0x0000000400181947 */ /* 0x000fea0003800000 */
[----:B------:R-:W-:-:S04]  /*1120*/  LOP3.LUT P1, RZ, R9, 0x7fffffff, RZ, 0xc0, !PT ;  /* 0x7fffffff09ff7812 */ /* 0x000fc8000782c0ff */
[----:B------:R-:W-:-:S13]  /*1130*/  PLOP3.LUT P0, PT, P0, P1, PT, 0x2f, 0xf2 ;  /* 0x0000000000f2781c */ /* 0x000fda0000702577 */
[----:B------:R-:W-:Y:S05]  /*1140*/  @P0 BRA `(.L_x_27) ;  /* 0x0000000400000947 */ /* 0x000fea0003800000 */
[----:B------:R-:W-:Y:S02]  /*1150*/  ISETP.GE.AND P0, PT, R8, RZ, PT ;  /* 0x000000ff0800720c */ /* 0x000fe40003f06270 */
[----:B------:R-:W-:-:S11]  /*1160*/  ISETP.GE.AND P1, PT, R30, RZ, PT ;  /* 0x000000ff1e00720c */ /* 0x000fd60003f26270 */
[----:B------:R-:W-:Y:S02]  /*1170*/  @P0 IMAD.MOV.U32 R7, RZ, RZ, RZ ;  /* 0x000000ffff070224 */ /* 0x000fe400078e00ff */
[----:B------:R-:W-:Y:S01]  /*1180*/  @!P0 FFMA R2, R2, 1.84467440737095516160e+19, RZ ;  /* 0x5f80000002028823 */ /* 0x000fe200000000ff */
[----:B------:R-:W-:Y:S02]  /*1190*/  @!P0 IMAD.MOV.U32 R7, RZ, RZ, -0x40 ;  /* 0xffffffc0ff078424 */ /* 0x000fe400078e00ff */
[----:B------:R-:W-:Y:S02]  /*11a0*/  @!P1 FFMA R9, R24, 1.84467440737095516160e+19, RZ ;  /* 0x5f80000018099823 */ /* 0x000fe400000000ff */
[----:B------:R-:W-:-:S07]  /*11b0*/  @!P1 VIADD R7, R7, 0x40 ;  /* 0x0000004007079836 */ /* 0x000fce0000000000 */
.L_x_23:
[----:B------:R-:W-:Y:S01]  /*11c0*/  LEA R8, R3, 0xc0800000, 0x17 ;  /* 0xc080000003087811 */ /* 0x000fe200078eb8ff */
[----:B------:R-:W-:Y:S01]  /*11d0*/  VIADD R28, R28, 0xffffff81 ;  /* 0xffffff811c1c7836 */ /* 0x000fe20000000000 */
[----:B------:R-:W-:Y:S03]  /*11e0*/  BSSY.RECONVERGENT B5, `(.L_x_28) ;  /* 0x0000035000057945 */ /* 0x000fe60003800200 */
[----:B------:R-:W-:Y:S02]  /*11f0*/  IMAD.IADD R30, R9, 0x1, -R8 ;  /* 0x00000001091e7824 */ /* 0x000fe400078e0a08 */
[C---:B------:R-:W-:Y:S01]  /*1200*/  IMAD R2, R28.reuse, -0x800000, R2 ;  /* 0xff8000001c027824 */ /* 0x040fe200078e0202 */
[----:B------:R-:W-:Y:S01]  /*1210*/  IADD3 R28, PT, PT, R28, 0x7f, -R3 ;  /* 0x0000007f1c1c7810 */ /* 0x000fe20007ffe803 */
[----:B------:R-:W0:Y:S01]  /*1220*/  MUFU.RCP R9, R30 ;  /* 0x0000001e00097308 */ /* 0x000e220000001000 */
[----:B------:R-:W-:-:S03]  /*1230*/  FADD.FTZ R31, -R30, -RZ ;  /* 0x800000ff1e1f7221 */ /* 0x000fc60000010100 */
[----:B------:R-:W-:Y:S02]  /*1240*/  IMAD.IADD R28, R28, 0x1, R7 ;  /* 0x000000011c1c7824 */ /* 0x000fe400078e0207 */
[----:B0-----:R-:W-:-:S04]  /*1250*/  FFMA R8, R9, R31, 1 ;  /* 0x3f80000009087423 */ /* 0x001fc8000000001f */
[----:B------:R-:W-:-:S04]  /*1260*/  FFMA R9, R9, R8, R9 ;  /* 0x0000000809097223 */ /* 0x000fc80000000009 */
[----:B------:R-:W-:-:S04]  /*1270*/  FFMA R8, R2, R9, RZ ;  /* 0x0000000902087223 */ /* 0x000fc800000000ff */
[----:B------:R-:W-:-:S04]  /*1280*/  FFMA R32, R31, R8, R2 ;  /* 0x000000081f207223 */ /* 0x000fc80000000002 */
[----:B------:R-:W-:-:S04]  /*1290*/  FFMA R8, R9, R32, R8 ;  /* 0x0000002009087223 */ /* 0x000fc80000000008 */
[----:B------:R-:W-:-:S04]  /*12a0*/  FFMA R31, R31, R8, R2 ;  /* 0x000000081f1f7223 */ /* 0x000fc80000000002 */
[----:B------:R-:W-:-:S05]  /*12b0*/  FFMA R2, R9, R31, R8 ;  /* 0x0000001f09027223 */ /* 0x000fca0000000008 */
[----:B------:R-:W-:-:S04]  /*12c0*/  SHF.R.U32.HI R3, RZ, 0x17, R2 ;  /* 0x00000017ff037819 */ /* 0x000fc80000011602 */
[----:B------:R-:W-:-:S05]  /*12d0*/  LOP3.LUT R3, R3, 0xff, RZ, 0xc0, !PT ;  /* 0x000000ff03037812 */ /* 0x000fca00078ec0ff */
[----:B------:R-:W-:-:S04]  /*12e0*/  IMAD.IADD R30, R3, 0x1, R28 ;  /* 0x00000001031e7824 */ /* 0x000fc800078e021c */
[----:B------:R-:W-:-:S05]  /*12f0*/  VIADD R3, R30, 0xffffffff ;  /* 0xffffffff1e037836 */ /* 0x000fca0000000000 */
[----:B------:R-:W-:-:S13]  /*1300*/  ISETP.GE.U32.AND P0, PT, R3, 0xfe, PT ;  /* 0x000000fe0300780c */ /* 0x000fda0003f06070 */
[----:B------:R-:W-:Y:S05]  /*1310*/  @!P0 BRA `(.L_x_29) ;  /* 0x0000000000808947 */ /* 0x000fea0003800000 */
[----:B------:R-:W-:-:S13]  /*1320*/  ISETP.GT.AND P0, PT, R30, 0xfe, PT ;  /* 0x000000fe1e00780c */ /* 0x000fda0003f04270 */
[----:B------:R-:W-:Y:S05]  /*1330*/  @P0 BRA `(.L_x_30) ;  /* 0x00000000006c0947 */ /* 0x000fea0003800000 */
[----:B------:R-:W-:-:S13]  /*1340*/  ISETP.GE.AND P0, PT, R30, 0x1, PT ;  /* 0x000000011e00780c */ /* 0x000fda0003f06270 */
[----:B------:R-:W-:Y:S05]  /*1350*/  @P0 BRA `(.L_x_31) ;  /* 0x0000000000740947 */ /* 0x000fea0003800000 */
[----:B------:R-:W-:Y:S02]  /*1360*/  ISETP.GE.AND P0, PT, R30, -0x18, PT ;  /* 0xffffffe81e00780c */ /* 0x000fe40003f06270 */
[----:B------:R-:W-:-:S11]  /*1370*/  LOP3.LUT R2, R2, 0x80000000, RZ, 0xc0, !PT ;  /* 0x8000000002027812 */ /* 0x000fd600078ec0ff */
[----:B------:R-:W-:Y:S05]  /*1380*/  @!P0 BRA `(.L_x_31) ;  /* 0x0000000000688947 */ /* 0x000fea0003800000 */
[-CC-:B------:R-:W-:Y:S01]  /*1390*/  FFMA.RZ R3, R9, R31.reuse, R8.reuse ;  /* 0x0000001f09037223 */ /* 0x180fe2000000c008 */
[C---:B------:R-:W-:Y:S01]  /*13a0*/  VIADD R28, R30.reuse, 0x20 ;  /* 0x000000201e1c7836 */ /* 0x040fe20000000000 */
[C---:B------:R-:W-:Y:S02]  /*13b0*/  ISETP.NE.AND P2, PT, R30.reuse, RZ, PT ;  /* 0x000000ff1e00720c */ /* 0x040fe40003f45270 */
[----:B------:R-:W-:Y:S02]  /*13c0*/  ISETP.NE.AND P1, PT, R30, RZ, PT ;  /* 0x000000ff1e00720c */ /* 0x000fe40003f25270 */
[----:B------:R-:W-:Y:S01]  /*13d0*/  LOP3.LUT R7, R3, 0x7fffff, RZ, 0xc0, !PT ;  /* 0x007fffff03077812 */ /* 0x000fe200078ec0ff */
[CCC-:B------:R-:W-:Y:S01]  /*13e0*/  FFMA.RP R3, R9.reuse, R31.reuse, R8.reuse ;  /* 0x0000001f09037223 */ /* 0x1c0fe20000008008 */
[----:B------:R-:W-:Y:S01]  /*13f0*/  FFMA.RM R8, R9, R31, R8 ;  /* 0x0000001f09087223 */ /* 0x000fe20000004008 */
[----:B------:R-:W-:Y:S01]  /*1400*/  IMAD.MOV R9, RZ, RZ, -R30 ;  /* 0x000000ffff097224 */ /* 0x000fe200078e0a1e */
[----:B------:R-:W-:-:S03]  /*1410*/  LOP3.LUT R7, R7, 0x800000, RZ, 0xfc, !PT ;  /* 0x0080000007077812 */ /* 0x000fc600078efcff */
[----:B------:R-:W-:Y:S02]  /*1420*/  FSETP.NEU.FTZ.AND P0, PT, R3, R8, PT ;  /* 0x000000080300720b */ /* 0x000fe40003f1d000 */
[----:B------:R-:W-:Y:S02]  /*1430*/  SHF.L.U32 R28, R7, R28, RZ ;  /* 0x0000001c071c7219 */ /* 0x000fe400000006ff */
[----:B------:R-:W-:Y:S02]  /*1440*/  SEL R8, R9, RZ, P2 ;  /* 0x000000ff09087207 */ /* 0x000fe40001000000 */
[----:B------:R-:W-:Y:S02]  /*1450*/  ISETP.NE.AND P1, PT, R28, RZ, P1 ;  /* 0x000000ff1c00720c */ /* 0x000fe40000f25270 */
[----:B------:R-:W-:Y:S02]  /*1460*/  SHF.R.U32.HI R8, RZ, R8, R7 ;  /* 0x00000008ff087219 */ /* 0x000fe40000011607 */
[----:B------:R-:W-:-:S02]  /*1470*/  PLOP3.LUT P0, PT, P0, P1, PT, 0xf8, 0x8f ;  /* 0x00000000008f781c */ /* 0x000fc40000703f70 */
[----:B------:R-:W-:Y:S02]  /*1480*/  SHF.R.U32.HI R28, RZ, 0x1, R8 ;  /* 0x00000001ff1c7819 */ /* 0x000fe40000011608 */
[----:B------:R-:W-:-:S04]  /*1490*/  SEL R3, RZ, 0x1, !P0 ;  /* 0x00000001ff037807 */ /* 0x000fc80004000000 */
[----:B------:R-:W-:-:S04]  /*14a0*/  LOP3.LUT R3, R3, 0x1, R28, 0xf8, !PT ;  /* 0x0000000103037812 */ /* 0x000fc800078ef81c */
[----:B------:R-:W-:-:S05]  /*14b0*/  LOP3.LUT R3, R3, R8, RZ, 0xc0, !PT ;  /* 0x0000000803037212 */ /* 0x000fca00078ec0ff */
[----:B------:R-:W-:-:S05]  /*14c0*/  IMAD.IADD R3, R28, 0x1, R3 ;  /* 0x000000011c037824 */ /* 0x000fca00078e0203 */
[----:B------:R-:W-:Y:S01]  /*14d0*/  LOP3.LUT R2, R3, R2, RZ, 0xfc, !PT ;  /* 0x0000000203027212 */ /* 0x000fe200078efcff */
[----:B------:R-:W-:Y:S06]  /*14e0*/  BRA `(.L_x_31) ;  /* 0x0000000000107947 */ /* 0x000fec0003800000 */
.L_x_30:
[----:B------:R-:W-:-:S04]  /*14f0*/  LOP3.LUT R2, R2, 0x80000000, RZ, 0xc0, !PT ;  /* 0x8000000002027812 */ /* 0x000fc800078ec0ff */
[----:B------:R-:W-:Y:S01]  /*1500*/  LOP3.LUT R2, R2, 0x7f800000, RZ, 0xfc, !PT ;  /* 0x7f80000002027812 */ /* 0x000fe200078efcff */
[----:B------:R-:W-:Y:S06]  /*1510*/  BRA `(.L_x_31) ;  /* 0x0000000000047947 */ /* 0x000fec0003800000 */
.L_x_29:
[----:B------:R-:W-:-:S07]  /*1520*/  IMAD R2, R28, 0x800000, R2 ;  /* 0x008000001c027824 */ /* 0x000fce00078e0202 */
.L_x_31:
[----:B------:R-:W-:Y:S05]  /*1530*/  BSYNC.RECONVERGENT B5 ;  /* 0x0000000000057941 */ /* 0x000fea0003800200 */
.L_x_28:
[----:B------:R-:W-:Y:S05]  /*1540*/  BRA `(.L_x_32) ;  /* 0x0000000000207947 */ /* 0x000fea0003800000 */
.L_x_27:
[----:B------:R-:W-:-:S04]  /*1550*/  LOP3.LUT R2, R9, 0x80000000, R2, 0x48, !PT ;  /* 0x8000000009027812 */ /* 0x000fc800078e4802 */
[----:B------:R-:W-:Y:S01]  /*1560*/  LOP3.LUT R2, R2, 0x7f800000, RZ, 0xfc, !PT ;  /* 0x7f80000002027812 */ /* 0x000fe200078efcff */
[----:B------:R-:W-:Y:S06]  /*1570*/  BRA `(.L_x_32) ;  /* 0x0000000000147947 */ /* 0x000fec0003800000 */
.L_x_26:
[----:B------:R-:W-:Y:S01]  /*1580*/  LOP3.LUT R2, R9, 0x80000000, R2, 0x48, !PT ;  /* 0x8000000009027812 */ /* 0x000fe200078e4802 */
[----:B------:R-:W-:Y:S06]  /*1590*/  BRA `(.L_x_32) ;  /* 0x00000000000c7947 */ /* 0x000fec0003800000 */
.L_x_25:
[----:B------:R-:W0:Y:S01]  /*15a0*/  MUFU.RSQ R2, -QNAN ;  /* 0xffc0000000027908 */ /* 0x000e220000001400 */
[----:B------:R-:W-:Y:S05]  /*15b0*/  BRA `(.L_x_32) ;  /* 0x0000000000047947 */ /* 0x000fea0003800000 */
.L_x_24:
[----:B------:R-:W-:-:S07]  /*15c0*/  FADD.FTZ R2, R2, R24 ;  /* 0x0000001802027221 */ /* 0x000fce0000010000 */
.L_x_32:
[----:B------:R-:W-:Y:S05]  /*15d0*/  BSYNC.RECONVERGENT B4 ;  /* 0x0000000000047941 */ /* 0x000fea0003800200 */
.L_x_22:
[----:B0-----:R-:W-:Y:S02]  /*15e0*/  IMAD.MOV.U32 R31, RZ, RZ, R2 ;  /* 0x000000ffff1f7224 */ /* 0x001fe400078e0002 */
[----:B------:R-:W-:Y:S02]  /*15f0*/  IMAD.MOV.U32 R2, RZ, RZ, R5 ;  /* 0x000000ffff027224 */ /* 0x000fe400078e0005 */
[----:B------:R-:W-:-:S04]  /*1600*/  IMAD.MOV.U32 R3, RZ, RZ, 0x0 ;  /* 0x00000000ff037424 */ /* 0x000fc800078e00ff */
[----:B------:R-:W-:Y:S05]  /*1610*/  RET.REL.NODEC R2 `(_ZN4flex17rasterizeTriangleEPiS0_P6float3P4int3PNS_8fragmentES2_S0_Pb) ;  /* 0xffffffe802787950 */ /* 0x000fea0003c3ffff */
.L_x_33:
        /* <DEDUP_REMOVED lines=14> */
.L_x_36:


//--------------------- .text._ZN4flex12vertexShaderEPiS0_P6float3S2_S0_S2_S2_ --------------------------
	.section	.text._ZN4flex12vertexShaderEPiS0_P6float3S2_S0_S2_S2_,"ax",@progbits
	.align	128
        .global         _ZN4flex12vertexShaderEPiS0_P6float3S2_S0_S2_S2_
        .type           _ZN4flex12vertexShaderEPiS0_P6float3S2_S0_S2_S2_,@function
        .size           _ZN4flex12vertexShaderEPiS0_P6float3S2_S0_S2_S2_,(.L_x_39 - _ZN4flex12vertexShaderEPiS0_P6float3S2_S0_S2_S2_)
        .other          _ZN4flex12vertexShaderEPiS0_P6float3S2_S0_S2_S2_,@"STO_CUDA_ENTRY STV_DEFAULT"
_ZN4flex12vertexShaderEPiS0_P6float3S2_S0_S2_S2_:
.text._ZN4flex12vertexShaderEPiS0_P6float3S2_S0_S2_S2_:
[----:B------:R-:W-:Y:S08]  /*0000*/  LDC R1, c[0x0][0x37c] ;  /* 0x0000df00ff017b82 */ /* 0x000ff00000000800 */
[----:B------:R-:W0:Y:S01]  /*0010*/  LDC.64 R2, c[0x0][0x3a0] ;  /* 0x0000e800ff027b82 */ /* 0x000e220000000a00 */
[----:B------:R-:W0:Y:S02]  /*0020*/  LDCU.64 UR4, c[0x0][0x358] ;  /* 0x00006b00ff0477ac */ /* 0x000e240008000a00 */
[----:B0-----:R-:W2:Y:S01]  /*0030*/  LDG.E R2, desc[UR4][R2.64] ;  /* 0x0000000402027981 */ /* 0x001ea2000c1e1900 */
[----:B------:R-:W0:Y:S01]  /*0040*/  S2R R9, SR_TID.X ;  /* 0x0000000000097919 */ /* 0x000e220000002100 */
[----:B------:R-:W0:Y:S02]  /*0050*/  S2R R0, SR_CTAID.X ;  /* 0x0000000000007919 */ /* 0x000e240000002500 */
[----:B0-----:R-:W-:-:S04]  /*0060*/  LEA R9, R0, R9, 0x8 ;  /* 0x0000000900097211 */ /* 0x001fc800078e40ff */
[----:B--2---:R-:W-:-:S13]  /*0070*/  ISETP.GE.AND P0, PT, R9, R2, PT ;  /* 0x000000020900720c */ /* 0x004fda0003f06270 */
[----:B------:R-:W-:Y:S05]  /*0080*/  @P0 EXIT ;  /* 0x000000000000094d */ /* 0x000fea0003800000 */
[----:B------:R-:W0:Y:S08]  /*0090*/  LDC.64 R4, c[0x0][0x390] ;  /* 0x0000e400ff047b82 */ /* 0x000e300000000a00 */
[----:B------:R-:W1:Y:S08]  /*00a0*/  LDC.64 R6, c[0x0][0x3b0] ;  /* 0x0000ec00ff067b82 */ /* 0x000e700000000a00 */
[----:B------:R-:W2:Y:S01]  /*00b0*/  LDC.64 R2, c[0x0][0x3a8] ;  /* 0x0000ea00ff027b82 */ /* 0x000ea20000000a00 */
[----:B0-----:R-:W-:-:S05]  /*00c0*/  IMAD.WIDE R4, R9, 0xc, R4 ;  /* 0x0000000c09047825 */ /* 0x001fca00078e0204 */
[----:B------:R-:W3:Y:S04]  /*00d0*/  LDG.E R11, desc[UR4][R4.64+0x4] ;  /* 0x00000404040b7981 */ /* 0x000ee8000c1e1900 */
[----:B-1----:R-:W3:Y:S04]  /*00e0*/  LDG.E R0, desc[UR4][R6.64+0x10] ;  /* 0x0000100406007981 */ /* 0x002ee8000c1e1900 */
[----:B------:R-:W4:Y:S04]  /*00f0*/  LDG.E R8, desc[UR4][R6.64+0xc] ;  /* 0x00000c0406087981 */ /* 0x000f28000c1e1900 */
[----:B------:R-:W5:Y:S04]  /*0100*/  LDG.E R10, desc[UR4][R6.64+0x4] ;  /* 0x00000404060a7981 */ /* 0x000f68000c1e1900 */
[----:B------:R-:W5:Y:S04]  /*0110*/  LDG.E R13, desc[UR4][R4.64] ;  /* 0x00000004040d7981 */ /* 0x000f68000c1e1900 */
[----:B------:R-:W5:Y:S04]  /*0120*/  LDG.E R12, desc[UR4][R6.64+0x14] ;  /* 0x00001404060c7981 */ /* 0x000f68000c1e1900 */
[----:B------:R0:W5:Y:S04]  /*0130*/  LDG.E R16, desc[UR4][R4.64+0x8] ;  /* 0x0000080404107981 */ /* 0x000168000c1e1900 */
[----:B------:R-:W5:Y:S04]  /*0140*/  LDG.E R28, desc[UR4][R6.64] ;  /* 0x00000004061c7981 */ /* 0x000f68000c1e1900 */
[----:B------:R-:W5:Y:S01]  /*0150*/  LDG.E R19, desc[UR4][R6.64+0x1c] ;  /* 0x00001c0406137981 */ /* 0x000f62000c1e1900 */
[----:B0-----:R-:W0:Y:S03]  /*0160*/  LDC.64 R4, c[0x0][0x398] ;  /* 0x0000e600ff047b82 */ /* 0x001e260000000a00 */
[----:B------:R-:W5:Y:S04]  /*0170*/  LDG.E R18, desc[UR4][R6.64+0x8] ;  /* 0x0000080406127981 */ /* 0x000f68000c1e1900 */
[----:B------:R-:W5:Y:S04]  /*0180*/  LDG.E R17, desc[UR4][R6.64+0x18] ;  /* 0x0000180406117981 */ /* 0x000f68000c1e1900 */
[----:B--2---:R-:W2:Y:S04]  /*0190*/  LDG.E R15, desc[UR4][R2.64+0xc] ;  /* 0x00000c04020f7981 */ /* 0x004ea8000c1e1900 */
[----:B------:R-:W2:Y:S04]  /*01a0*/  LDG.E R21, desc[UR4][R2.64+0x10] ;  /* 0x0000100402157981 */ /* 0x000ea8000c1e1900 */
[----:B------:R-:W2:Y:S04]  /*01b0*/  LDG.E R20, desc[UR4][R2.64+0x14] ;  /* 0x0000140402147981 */ /* 0x000ea8000c1e1900 */
[----:B------:R4:W2:Y:S04]  /*01c0*/  LDG.E R27, desc[UR4][R6.64+0x20] ;  /* 0x00002004061b7981 */ /* 0x0008a8000c1e1900 */
[----:B------:R-:W2:Y:S04]  /*01d0*/  LDG.E R26, desc[UR4][R2.64] ;  /* 0x00000004021a7981 */ /* 0x000ea8000c1e1900 */
[----:B------:R-:W2:Y:S04]  /*01e0*/  LDG.E R25, desc[UR4][R2.64+0x4] ;  /* 0x0000040402197981 */ /* 0x000ea8000c1e1900 */
[----:B------:R-:W2:Y:S04]  /*01f0*/  LDG.E R24, desc[UR4][R2.64+0x8] ;  /* 0x0000080402187981 */ /* 0x000ea8000c1e1900 */
[----:B------:R-:W2:Y:S04]  /*0200*/  LDG.E R23, desc[UR4][R2.64+0x18] ;  /* 0x0000180402177981 */ /* 0x000ea8000c1e1900 */
[----:B------:R-:W2:Y:S04]  /*0210*/  LDG.E R14, desc[UR4][R2.64+0x1c] ;  /* 0x00001c04020e7981 */ /* 0x000ea8000c1e1900 */
[----:B------:R1:W2:Y:S01]  /*0220*/  LDG.E R22, desc[UR4][R2.64+0x20] ;  /* 0x0000200402167981 */ /* 0x0002a2000c1e1900 */
[----:B0-----:R-:W-:-:S04]  /*0230*/  IMAD.WIDE R4, R9, 0xc, R4 ;  /* 0x0000000c09047825 */ /* 0x001fc800078e0204 */
[C---:B---3--:R-:W-:Y:S01]  /*0240*/  FMUL R0, R11.reuse, R0 ;  /* 0x000000000b007220 */ /* 0x048fe20000400000 */
[----:B----4-:R-:W-:-:S03]  /*0250*/  FMUL R7, R11, R8 ;  /* 0x000000080b077220 */ /* 0x010fc60000400000 */
[----:B-----5:R-:W-:Y:S01]  /*0260*/  FFMA R29, R13, R10, R0 ;  /* 0x0000000a0d1d7223 */ /* 0x020fe20000000000 */
[----:B------:R-:W-:Y:S01]  /*0270*/  FMUL R11, R11, R12 ;  /* 0x0000000c0b0b7220 */ /* 0x000fe20000400000 */
[C---:B------:R-:W-:Y:S02]  /*0280*/  FFMA R28, R13.reuse, R28, R7 ;  /* 0x0000001c0d1c7223 */ /* 0x040fe40000000007 */
[C---:B------:R-:W-:Y:S01]  /*0290*/  FFMA R0, R16.reuse, R19, R29 ;  /* 0x0000001310007223 */ /* 0x040fe2000000001d */
[----:B------:R-:W-:Y:S01]  /*02a0*/  FFMA R18, R13, R18, R11 ;  /* 0x000000120d127223 */ /* 0x000fe2000000000b */
[----:B------:R-:W-:Y:S02]  /*02b0*/  FFMA R17, R16, R17, R28 ;  /* 0x0000001110117223 */ /* 0x000fe4000000001c */
[C---:B--2---:R-:W-:Y:S01]  /*02c0*/  FMUL R6, R0.reuse, R15 ;  /* 0x0000000f00067220 */ /* 0x044fe20000400000 */
[C---:B-1----:R-:W-:Y:S01]  /*02d0*/  FMUL R2, R0.reuse, R21 ;  /* 0x0000001500027220 */ /* 0x042fe20000400000 */
[----:B------:R-:W-:Y:S01]  /*02e0*/  FMUL R3, R0, R20 ;  /* 0x0000001400037220 */ /* 0x000fe20000400000 */
[----:B------:R-:W-:Y:S01]  /*02f0*/  FFMA R27, R16, R27, R18 ;  /* 0x0000001b101b7223 */ /* 0x000fe20000000012 */
[C---:B------:R-:W-:Y:S01]  /*0300*/  FFMA R6, R17.reuse, R26, R6 ;  /* 0x0000001a11067223 */ /* 0x040fe20000000006 */
[C---:B------:R-:W-:Y:S01]  /*0310*/  FFMA R25, R17.reuse, R25, R2 ;  /* 0x0000001911197223 */ /* 0x040fe20000000002 */
[----:B------:R-:W-:-:S02]  /*0320*/  FFMA R3, R17, R24, R3 ;  /* 0x0000001811037223 */ /* 0x000fc40000000003 */
[C---:B------:R-:W-:Y:S01]  /*0330*/  FFMA R23, R27.reuse, R23, R6 ;  /* 0x000000171b177223 */ /* 0x040fe20000000006 */
[C---:B------:R-:W-:Y:S01]  /*0340*/  FFMA R25, R27.reuse, R14, R25 ;  /* 0x0000000e1b197223 */ /* 0x040fe20000000019 */
[----:B------:R-:W-:-:S03]  /*0350*/  FFMA R3, R27, R22, R3 ;  /* 0x000000161b037223 */ /* 0x000fc60000000003 */
[----:B------:R-:W-:Y:S04]  /*0360*/  STG.E desc[UR4][R4.64], R23 ;  /* 0x0000001704007986 */ /* 0x000fe8000c101904 */
[----:B------:R-:W-:Y:S04]  /*0370*/  STG.E desc[UR4][R4.64+0x4], R25 ;  /* 0x0000041904007986 */ /* 0x000fe8000c101904 */
[----:B------:R-:W-:Y:S01]  /*0380*/  STG.E desc[UR4][R4.64+0x8], R3 ;  /* 0x0000080304007986 */ /* 0x000fe2000c101904 */
[----:B------:R-:W-:Y:S05]  /*0390*/  EXIT ;  /* 0x000000000000794d */ /* 0x000fea0003800000 */
.L_x_34:
        /* <DEDUP_REMOVED lines=14> */
.L_x_39:


//--------------------- .text._ZN3cub18CUB_300001_SM_10006detail11EmptyKernelIvEEvv --------------------------
	.section	.text._ZN3cub18CUB_300001_SM_10006detail11EmptyKernelIvEEvv,"ax",@progbits
	.align	128
        .global         _ZN3cub18CUB_300001_SM_10006detail11EmptyKernelIvEEvv
        .type           _ZN3cub18CUB_300001_SM_10006detail11EmptyKernelIvEEvv,@function
        .size           _ZN3cub18CUB_300001_SM_10006detail11EmptyKernelIvEEvv,(.L_x_40 - _ZN3cub18CUB_300001_SM_10006detail11EmptyKernelIvEEvv)
        .other          _ZN3cub18CUB_300001_SM_10006detail11EmptyKernelIvEEvv,@"STO_CUDA_ENTRY STV_DEFAULT"
_ZN3cub18CUB_300001_SM_10006detail11EmptyKernelIvEEvv:
.text._ZN3cub18CUB_300001_SM_10006detail11EmptyKernelIvEEvv:
[----:B------:R-:W-:Y:S01]  /*0000*/  LDC R1, c[0x0][0x37c] ;  /* 0x0000df00ff017b82 */ /* 0x000fe20000000800 */
[----:B------:R-:W-:Y:S05]  /*0010*/  EXIT ;  /* 0x000000000000794d */ /* 0x000fea0003800000 */
.L_x_35:
        /* <DEDUP_REMOVED lines=14> */
.L_x_40:


//--------------------- .nv.shared.reserved.0     --------------------------
	.section	.nv.shared.reserved.0,"aw",@nobits
	.weak		__nv_reservedSMEM_offset_0_alias
	.size		__nv_reservedSMEM_offset_0_alias, 0, 64
	.other		__nv_reservedSMEM_offset_0_alias,@"STO_CUDA_RESERVED_SHARED STV_DEFAULT"
__nv_reservedSMEM_offset_0_alias:
	.zero		0
	.zero		64


//--------------------- .nv.global                --------------------------
	.section	.nv.global,"aw",@nobits
.nv.global:
	.type		_ZN34_INTERNAL_ca9e9153_4_k_cu_863105bd6thrust24THRUST_300001_SM_1000_NS3seqE,@object
	.size		_ZN34_INTERNAL_ca9e9153_4_k_cu_863105bd6thrust24THRUST_300001_SM_1000_NS3seqE,(_ZN34_INTERNAL_ca9e9153_4_k_cu_863105bd4cuda3std3__48in_placeE - _ZN34_INTERNAL_ca9e9153_4_k_cu_863105bd6thrust24THRUST_300001_SM_1000_NS3seqE)
_ZN34_INTERNAL_ca9e9153_4_k_cu_863105bd6thrust24THRUST_300001_SM_1000_NS3seqE:
	.zero		1
	.type		_ZN34_INTERNAL_ca9e9153_4_k_cu_863105bd4cuda3std3__48in_placeE,@object
	.size		_ZN34_INTERNAL_ca9e9153_4_k_cu_863105bd4cuda3std3__48in_placeE,(_ZN34_INTERNAL_ca9e9153_4_k_cu_863105bd4cuda3std6ranges3__45__cpo4sizeE - _ZN34_INTERNAL_ca9e9153_4_k_cu_863105bd4cuda3std3__48in_placeE)
_ZN34_INTERNAL_ca9e9153_4_k_cu_863105bd4cuda3std3__48in_placeE:
	.zero		1
	.type		_ZN34_INTERNAL_ca9e9153_4_k_cu_863105bd4cuda3std6ranges3__45__cpo4sizeE,@object
	.size		_ZN34_INTERNAL_ca9e9153_4_k_cu_863105bd4cuda3std6ranges3__45__cpo4sizeE,(_ZN34_INTERNAL_ca9e9153_4_k_cu_863105bd6thrust24THRUST_300001_SM_1000_NS12placeholders2_3E - _ZN34_INTERNAL_ca9e9153_4_k_cu_863105bd4cuda3std6ranges3__45__cpo4sizeE)
_ZN34_INTERNAL_ca9e9153_4_k_cu_863105bd4cuda3std6ranges3__45__cpo4sizeE:
	.zero		1
	.type		_ZN34_INTERNAL_ca9e9153_4_k_cu_863105bd6thrust24THRUST_300001_SM_1000_NS12placeholders2_3E,@object
	.size		_ZN34_INTERNAL_ca9e9153_4_k_cu_863105bd6thrust24THRUST_300001_SM_1000_NS12placeholders2_3E,(_ZN34_INTERNAL_ca9e9153_4_k_cu_863105bd4cuda3std3__45__cpo6cbeginE - _ZN34_INTERNAL_ca9e9153_4_k_cu_863105bd6thrust24THRUST_300001_SM_1000_NS12placeholders2_3E)
_ZN34_INTERNAL_ca9e9153_4_k_cu_863105bd6thrust24THRUST_300001_SM_1000_NS12placeholders2_3E:
	.zero		1
	.type		_ZN34_INTERNAL_ca9e9153_4_k_cu_863105bd4cuda3std3__45__cpo6cbeginE,@object
	.size		_ZN34_INTERNAL_ca9e9153_4_k_cu_863105bd4cuda3std3__45__cpo6cbeginE,(_ZN34_INTERNAL_ca9e9153_4_k_cu_863105bd4cuda3std6ranges3__45__cpo6cbeginE - _ZN34_INTERNAL_ca9e9153_4_k_cu_863105bd4cuda3std3__45__cpo6cbeginE)
_ZN34_INTERNAL_ca9e9153_4_k_cu_863105bd4cuda3std3__45__cpo6cbeginE:
	.zero		1
	.type		_ZN34_INTERNAL_ca9e9153_4_k_cu_863105bd4cuda3std6ranges3__45__cpo6cbeginE,@object
	.size		_ZN34_INTERNAL_ca9e9153_4_k_cu_863105bd4cuda3std6ranges3__45__cpo6cbeginE,(_ZN34_INTERNAL_ca9e9153_4_k_cu_863105bd6thrust24THRUST_300001_SM_1000_NS12placeholders2_7E - _ZN34_INTERNAL_ca9e9153_4_k_cu_863105bd4cuda3std6ranges3__45__cpo6cbeginE)
_ZN34_INTERNAL_ca9e9153_4_k_cu_863105bd4cuda3std6ranges3__45__cpo6cbeginE:
	.zero		1
	.type		_ZN34_INTERNAL_ca9e9153_4_k_cu_863105bd6thrust24THRUST_300001_SM_1000_NS12placeholders2_7E,@object
	.size		_ZN34_INTERNAL_ca9e9153_4_k_cu_863105bd6thrust24THRUST_300001_SM_1000_NS12placeholders2_7E,(_ZN34_INTERNAL_ca9e9153_4_k_cu_863105bd4cuda3std3__45__cpo7crbeginE - _ZN34_INTERNAL_ca9e9153_4_k_cu_863105bd6thrust24THRUST_300001_SM_1000_NS12placeholders2_7E)
_ZN34_INTERNAL_ca9e9153_4_k_cu_863105bd6thrust24THRUST_300001_SM_1000_NS12placeholders2_7E:
	.zero		1
	.type		_ZN34_INTERNAL_ca9e9153_4_k_cu_863105bd4cuda3std3__45__cpo7crbeginE,@object
	.size		_ZN34_INTERNAL_ca9e9153_4_k_cu_863105bd4cuda3std3__45__cpo7crbeginE,(_ZN34_INTERNAL_ca9e9153_4_k_cu_863105bd4cuda3std6ranges3__45__cpo4nextE - _ZN34_INTERNAL_ca9e9153_4_k_cu_863105bd4cuda3std3__45__cpo7crbeginE)
_ZN34_INTERNAL_ca9e9153_4_k_cu_863105bd4cuda3std3__45__cpo7crbeginE:
	.zero		1
	.type		_ZN34_INTERNAL_ca9e9153_4_k_cu_863105bd4cuda3std6ranges3__45__cpo4nextE,@object
	.size		_ZN34_INTERNAL_ca9e9153_4_k_cu_863105bd4cuda3std6ranges3__45__cpo4nextE,(_ZN34_INTERNAL_ca9e9153_4_k_cu_863105bd4cuda3std6ranges3__45__cpo4swapE - _ZN34_INTERNAL_ca9e9153_4_k_cu_863105bd4cuda3std6ranges3__45__cpo4nextE)
_ZN34_INTERNAL_ca9e9153_4_k_cu_863105bd4cuda3std6ranges3__45__cpo4nextE:
	.zero		1
	.type		_ZN34_INTERNAL_ca9e9153_4_k_cu_863105bd4cuda3std6ranges3__45__cpo4swapE,@object
	.size		_ZN34_INTERNAL_ca9e9153_4_k_cu_863105bd4cuda3std6ranges3__45__cpo4swapE,(_ZN34_INTERNAL_ca9e9153_4_k_cu_863105bd6thrust24THRUST_300001_SM_1000_NS8cuda_cub10par_nosyncE - _ZN34_INTERNAL_ca9e9153_4_k_cu_863105bd4cuda3std6ranges3__45__cpo4swapE)
_ZN34_INTERNAL_ca9e9153_4_k_cu_863105bd4cuda3std6ranges3__45__cpo4swapE:
	.zero		1
	.type		_ZN34_INTERNAL_ca9e9153_4_k_cu_863105bd6thrust24THRUST_300001_SM_1000_NS8cuda_cub10par_nosyncE,@object
	.size		_ZN34_INTERNAL_ca9e9153_4_k_cu_863105bd6thrust24THRUST_300001_SM_1000_NS8cuda_cub10par_nosyncE,(_ZN34_INTERNAL_ca9e9153_4_k_cu_863105bd6thrust24THRUST_300001_SM_1000_NS12placeholders2_9E - _ZN34_INTERNAL_ca9e9153_4_k_cu_863105bd6thrust24THRUST_300001_SM_1000_NS8cuda_cub10par_nosyncE)
_ZN34_INTERNAL_ca9e9153_4_k_cu_863105bd6thrust24THRUST_300001_SM_1000_NS8cuda_cub10par_nosyncE:
	.zero		1
	.type		_ZN34_INTERNAL_ca9e9153_4_k_cu_863105bd6thrust24THRUST_300001_SM_1000_NS12placeholders2_9E,@object
	.size		_ZN34_INTERNAL_ca9e9153_4_k_cu_863105bd6thrust24THRUST_300001_SM_1000_NS12placeholders2_9E,(_ZN34_INTERNAL_ca9e9153_4_k_cu_863105bd4cuda3std3__436_GLOBAL__N__ca9e9153_4_k_cu_863105bd6ignoreE - _ZN34_INTERNAL_ca9e9153_4_k_cu_863105bd6thrust24THRUST_300001_SM_1000_NS12placeholders2_9E)
_ZN34_INTERNAL_ca9e9153_4_k_cu_863105bd6thrust24THRUST_300001_SM_1000_NS12placeholders2_9E:
	.zero		1
	.type		_ZN34_INTERNAL_ca9e9153_4_k_cu_863105bd4cuda3std3__436_GLOBAL__N__ca9e9153_4_k_cu_863105bd6ignoreE,@object
	.size		_ZN34_INTERNAL_ca9e9153_4_k_cu_863105bd4cuda3std3__436_GLOBAL__N__ca9e9153_4_k_cu_863105bd6ignoreE,(_ZN34_INTERNAL_ca9e9153_4_k_cu_863105bd4cuda3std6ranges3__45__cpo4dataE - _ZN34_INTERNAL_ca9e9153_4_k_cu_863105bd4cuda3std3__436_GLOBAL__N__ca9e9153_4_k_cu_863105bd6ignoreE)
_ZN34_INTERNAL_ca9e9153_4_k_cu_863105bd4cuda3std3__436_GLOBAL__N__ca9e9153_4_k_cu_863105bd6ignoreE:
	.zero		1
	.type		_ZN34_INTERNAL_ca9e9153_4_k_cu_863105bd4cuda3std6ranges3__45__cpo4dataE,@object
	.size		_ZN34_INTERNAL_ca9e9153_4_k_cu_863105bd4cuda3std6ranges3__45__cpo4dataE,(_ZN34_INTERNAL_ca9e9153_4_k_cu_863105bd6thrust24THRUST_300001_SM_1000_NS12placeholders2_1E - _ZN34_INTERNAL_ca9e9153_4_k_cu_863105bd4cuda3std6ranges3__45__cpo4dataE)
_ZN34_INTERNAL_ca9e9153_4_k_cu_863105bd4cuda3std6ranges3__45__cpo4dataE:
	.zero		1
	.type		_ZN34_INTERNAL_ca9e9153_4_k_cu_863105bd6thrust24THRUST_300001_SM_1000_NS12placeholders2_1E,@object
	.size		_ZN34_INTERNAL_ca9e9153_4_k_cu_863105bd6thrust24THRUST_300001_SM_1000_NS12placeholders2_1E,(_ZN34_INTERNAL_ca9e9153_4_k_cu_863105bd4cuda3std3__45__cpo5beginE - _ZN34_INTERNAL_ca9e9153_4_k_cu_863105bd6thrust24THRUST_300001_SM_1000_NS12placeholders2_1E)
_ZN34_INTERNAL_ca9e9153_4_k_cu_863105bd6thrust24THRUST_300001_SM_1000_NS12placeholders2_1E:
	.zero		1
	.type		_ZN34_INTERNAL_ca9e9153_4_k_cu_863105bd4cuda3std3__45__cpo5beginE,@object
	.size		_ZN34_INTERNAL_ca9e9153_4_k_cu_863105bd4cuda3std3__45__cpo5beginE,(_ZN34_INTERNAL_ca9e9153_4_k_cu_863105bd4cuda3std6ranges3__45__cpo5beginE - _ZN34_INTERNAL_ca9e9153_4_k_cu_863105bd4cuda3std3__45__cpo5beginE)
_ZN34_INTERNAL_ca9e9153_4_k_cu_863105bd4cuda3std3__45__cpo5beginE:
	.zero		1
	.type		_ZN34_INTERNAL_ca9e9153_4_k_cu_863105bd4cuda3std6ranges3__45__cpo5beginE,@object
	.size		_ZN34_INTERNAL_ca9e9153_4_k_cu_863105bd4cuda3std6ranges3__45__cpo5beginE,(_ZN34_INTERNAL_ca9e9153_4_k_cu_863105bd6thrust24THRUST_300001_SM_1000_NS12placeholders2_5E - _ZN34_INTERNAL_ca9e9153_4_k_cu_863105bd4cuda3std6ranges3__45__cpo5beginE)
_ZN34_INTERNAL_ca9e9153_4_k_cu_863105bd4cuda3std6ranges3__45__cpo5beginE:
	.zero		1
	.type		_ZN34_INTERNAL_ca9e9153_4_k_cu_863105bd6thrust24THRUST_300001_SM_1000_NS12placeholders2_5E,@object
	.size		_ZN34_INTERNAL_ca9e9153_4_k_cu_863105bd6thrust24THRUST_300001_SM_1000_NS12placeholders2_5E,(_ZN34_INTERNAL_ca9e9153_4_k_cu_863105bd4cuda3std3__45__cpo6rbeginE - _ZN34_INTERNAL_ca9e9153_4_k_cu_863105bd6thrust24THRUST_300001_SM_1000_NS12placeholders2_5E)
_ZN34_INTERNAL_ca9e9153_4_k_cu_863105bd6thrust24THRUST_300001_SM_1000_NS12placeholders2_5E:
	.zero		1
	.type		_ZN34_INTERNAL_ca9e9153_4_k_cu_863105bd4cuda3std3__45__cpo6rbeginE,@object
	.size		_ZN34_INTERNAL_ca9e9153_4_k_cu_863105bd4cuda3std3__45__cpo6rbeginE,(_ZN34_INTERNAL_ca9e9153_4_k_cu_863105bd4cuda3std6ranges3__45__cpo7advanceE - _ZN34_INTERNAL_ca9e9153_4_k_cu_863105bd4cuda3std3__45__cpo6rbeginE)
_ZN34_INTERNAL_ca9e9153_4_k_cu_863105bd4cuda3std3__45__cpo6rbeginE:
	.zero		1
	.type		_ZN34_INTERNAL_ca9e9153_4_k_cu_863105bd4cuda3std6ranges3__45__cpo7advanceE,@object
	.size		_ZN34_INTERNAL_ca9e9153_4_k_cu_863105bd4cuda3std6ranges3__45__cpo7advanceE,(_ZN34_INTERNAL_ca9e9153_4_k_cu_863105bd4cuda3std3__47nulloptE - _ZN34_INTERNAL_ca9e9153_4_k_cu_863105bd4cuda3std6ranges3__45__cpo7advanceE)
_ZN34_INTERNAL_ca9e9153_4_k_cu_863105bd4cuda3std6ranges3__45__cpo7advanceE:
	.zero		1
	.type		_ZN34_INTERNAL_ca9e9153_4_k_cu_863105bd4cuda3std3__47nulloptE,@object
	.size		_ZN34_INTERNAL_ca9e9153_4_k_cu_863105bd4cuda3std3__47nulloptE,(_ZN34_INTERNAL_ca9e9153_4_k_cu_863105bd4cuda3std6ranges3__45__cpo8distanceE - _ZN34_INTERNAL_ca9e9153_4_k_cu_863105bd4cuda3std3__47nulloptE)
_ZN34_INTERNAL_ca9e9153_4_k_cu_863105bd4cuda3std3__47nulloptE:
	.zero		1
	.type		_ZN34_INTERNAL_ca9e9153_4_k_cu_863105bd4cuda3std6ranges3__45__cpo8distanceE,@object
	.size		_ZN34_INTERNAL_ca9e9153_4_k_cu_863105bd4cuda3std6ranges3__45__cpo8distanceE,(_ZN34_INTERNAL_ca9e9153_4_k_cu_863105bd6thrust24THRUST_300001_SM_1000_NS12placeholders3_10E - _ZN34_INTERNAL_ca9e9153_4_k_cu_863105bd4cuda3std6ranges3__45__cpo8distanceE)
_ZN34_INTERNAL_ca9e9153_4_k_cu_863105bd4cuda3std6ranges3__45__cpo8distanceE:
	.zero		1
	.type		_ZN34_INTERNAL_ca9e9153_4_k_cu_863105bd6thrust24THRUST_300001_SM_1000_NS12placeholders3_10E,@object
	.size		_ZN34_INTERNAL_ca9e9153_4_k_cu_863105bd6thrust24THRUST_300001_SM_1000_NS12placeholders3_10E,(_ZN34_INTERNAL_ca9e9153_4_k_cu_863105bd4cuda3std3__419piecewise_constructE - _ZN34_INTERNAL_ca9e9153_4_k_cu_863105bd6thrust24THRUST_300001_SM_1000_NS12placeholders3_10E)
_ZN34_INTERNAL_ca9e9153_4_k_cu_863105bd6thrust24THRUST_300001_SM_1000_NS12placeholders3_10E:
	.zero		1
	.type		_ZN34_INTERNAL_ca9e9153_4_k_cu_863105bd4cuda3std3__419piecewise_constructE,@object
	.size		_ZN34_INTERNAL_ca9e9153_4_k_cu_863105bd4cuda3std3__419piecewise_constructE,(_ZN34_INTERNAL_ca9e9153_4_k_cu_863105bd4cuda3std6ranges3__45__cpo5cdataE - _ZN34_INTERNAL_ca9e9153_4_k_cu_863105bd4cuda3std3__419piecewise_constructE)
_ZN34_INTERNAL_ca9e9153_4_k_cu_863105bd4cuda3std3__419piecewise_constructE:
	.zero		1
	.type		_ZN34_INTERNAL_ca9e9153_4_k_cu_863105bd4cuda3std6ranges3__45__cpo5cdataE,@object
	.size		_ZN34_INTERNAL_ca9e9153_4_k_cu_863105bd4cuda3std6ranges3__45__cpo5cdataE,(_ZN34_INTERNAL_ca9e9153_4_k_cu_863105bd6thrust24THRUST_300001_SM_1000_NS12placeholders2_2E - _ZN34_INTERNAL_ca9e9153_4_k_cu_863105bd4cuda3std6ranges3__45__cpo5cdataE)
_ZN34_INTERNAL_ca9e9153_4_k_cu_863105bd4cuda3std6ranges3__45__cpo5cdataE:
	.zero		1
	.type		_ZN34_INTERNAL_ca9e9153_4_k_cu_863105bd6thrust24THRUST_300001_SM_1000_NS12placeholders2_2E,@object
	.size		_ZN34_INTERNAL_ca9e9153_4_k_cu_863105bd6thrust24THRUST_300001_SM_1000_NS12placeholders2_2E,(_ZN34_INTERNAL_ca9e9153_4_k_cu_863105bd4cuda3std3__45__cpo3endE - _ZN34_INTERNAL_ca9e9153_4_k_cu_863105bd6thrust24THRUST_300001_SM_1000_NS12placeholders2_2E)
_ZN34_INTERNAL_ca9e9153_4_k_cu_863105bd6thrust24THRUST_300001_SM_1000_NS12placeholders2_2E:
	.zero		1
	.type		_ZN34_INTERNAL_ca9e9153_4_k_cu_863105bd4cuda3std3__45__cpo3endE,@object
	.size		_ZN34_INTERNAL_ca9e9153_4_k_cu_863105bd4cuda3std3__45__cpo3endE,(_ZN34_INTERNAL_ca9e9153_4_k_cu_863105bd4cuda3std6ranges3__45__cpo3endE - _ZN34_INTERNAL_ca9e9153_4_k_cu_863105bd4cuda3std3__45__cpo3endE)
_ZN34_INTERNAL_ca9e9153_4_k_cu_863105bd4cuda3std3__45__cpo3endE:
	.zero		1
	.type		_ZN34_INTERNAL_ca9e9153_4_k_cu_863105bd4cuda3std6ranges3__45__cpo3endE,@object
	.size		_ZN34_INTERNAL_ca9e9153_4_k_cu_863105bd4cuda3std6ranges3__45__cpo3endE,(_ZN34_INTERNAL_ca9e9153_4_k_cu_863105bd6thrust24THRUST_300001_SM_1000_NS12placeholders2_6E - _ZN34_INTERNAL_ca9e9153_4_k_cu_863105bd4cuda3std6ranges3__45__cpo3endE)
_ZN34_INTERNAL_ca9e9153_4_k_cu_863105bd4cuda3std6ranges3__45__cpo3endE:
	.zero		1
	.type		_ZN34_INTERNAL_ca9e9153_4_k_cu_863105bd6thrust24THRUST_300001_SM_1000_NS12placeholders2_6E,@object
	.size		_ZN34_INTERNAL_ca9e9153_4_k_cu_863105bd6thrust24THRUST_300001_SM_1000_NS12placeholders2_6E,(_ZN34_INTERNAL_ca9e9153_4_k_cu_863105bd4cuda3std3__45__cpo4rendE - _ZN34_INTERNAL_ca9e9153_4_k_cu_863105bd6thrust24THRUST_300001_SM_1000_NS12placeholders2_6E)
_ZN34_INTERNAL_ca9e9153_4_k_cu_863105bd6thrust24THRUST_300001_SM_1000_NS12placeholders2_6E:
	.zero		1
	.type		_ZN34_INTERNAL_ca9e9153_4_k_cu_863105bd4cuda3std3__45__cpo4rendE,@object
	.size		_ZN34_INTERNAL_ca9e9153_4_k_cu_863105bd4cuda3std3__45__cpo4rendE,(_ZN34_INTERNAL_ca9e9153_4_k_cu_863105bd4cuda3std6ranges3__45__cpo9iter_swapE - _ZN34_INTERNAL_ca9e9153_4_k_cu_863105bd4cuda3std3__45__cpo4rendE)
_ZN34_INTERNAL_ca9e9153_4_k_cu_863105bd4cuda3std3__45__cpo4rendE:
	.zero		1
	.type		_ZN34_INTERNAL_ca9e9153_4_k_cu_863105bd4cuda3std6ranges3__45__cpo9iter_swapE,@object
	.size		_ZN34_INTERNAL_ca9e9153_4_k_cu_863105bd4cuda3std6ranges3__45__cpo9iter_swapE,(_ZN34_INTERNAL_ca9e9153_4_k_cu_863105bd4cuda3std3__48unexpectE - _ZN34_INTERNAL_ca9e9153_4_k_cu_863105bd4cuda3std6ranges3__45__cpo9iter_swapE)
_ZN34_INTERNAL_ca9e9153_4_k_cu_863105bd4cuda3std6ranges3__45__cpo9iter_swapE:
	.zero		1
	.type		_ZN34_INTERNAL_ca9e9153_4_k_cu_863105bd4cuda3std3__48unexpectE,@object
	.size		_ZN34_INTERNAL_ca9e9153_4_k_cu_863105bd4cuda3std3__48unexpectE,(_ZN34_INTERNAL_ca9e9153_4_k_cu_863105bd6thrust24THRUST_300001_SM_1000_NS8cuda_cub3parE - _ZN34_INTERNAL_ca9e9153_4_k_cu_863105bd4cuda3std3__48unexpectE)
_ZN34_INTERNAL_ca9e9153_4_k_cu_863105bd4cuda3std3__48unexpectE:
	.zero		1
	.type		_ZN34_INTERNAL_ca9e9153_4_k_cu_863105bd6thrust24THRUST_300001_SM_1000_NS8cuda_cub3parE,@object
	.size		_ZN34_INTERNAL_ca9e9153_4_k_cu_863105bd6thrust24THRUST_300001_SM_1000_NS8cuda_cub3parE,(_ZN34_INTERNAL_ca9e9153_4_k_cu_863105bd6thrust24THRUST_300001_SM_1000_NS12placeholders2_4E - _ZN34_INTERNAL_ca9e9153_4_k_cu_863105bd6thrust24THRUST_300001_SM_1000_NS8cuda_cub3parE)
_ZN34_INTERNAL_ca9e9153_4_k_cu_863105bd6thrust24THRUST_300001_SM_1000_NS8cuda_cub3parE:
	.zero		1
	.type		_ZN34_INTERNAL_ca9e9153_4_k_cu_863105bd6thrust24THRUST_300001_SM_1000_NS12placeholders2_4E,@object
	.size		_ZN34_INTERNAL_ca9e9153_4_k_cu_863105bd6thrust24THRUST_300001_SM_1000_NS12placeholders2_4E,(_ZN34_INTERNAL_ca9e9153_4_k_cu_863105bd4cuda3std3__45__cpo4cendE - _ZN34_INTERNAL_ca9e9153_4_k_cu_863105bd6thrust24THRUST_300001_SM_1000_NS12placeholders2_4E)
_ZN34_INTERNAL_ca9e9153_4_k_cu_863105bd6thrust24THRUST_300001_SM_1000_NS12placeholders2_4E:
	.zero		1
	.type		_ZN34_INTERNAL_ca9e9153_4_k_cu_863105bd4cuda3std3__45__cpo4cendE,@object
	.size		_ZN34_INTERNAL_ca9e9153_4_k_cu_863105bd4cuda3std3__45__cpo4cendE,(_ZN34_INTERNAL_ca9e9153_4_k_cu_863105bd4cuda3std6ranges3__45__cpo4cendE - _ZN34_INTERNAL_ca9e9153_4_k_cu_863105bd4cuda3std3__45__cpo4cendE)
_ZN34_INTERNAL_ca9e9153_4_k_cu_863105bd4cuda3std3__45__cpo4cendE:
	.zero		1
	.type		_ZN34_INTERNAL_ca9e9153_4_k_cu_863105bd4cuda3std6ranges3__45__cpo4cendE,@object
	.size		_ZN34_INTERNAL_ca9e9153_4_k_cu_863105bd4cuda3std6ranges3__45__cpo4cendE,(_ZN34_INTERNAL_ca9e9153_4_k_cu_863105bd4cuda3std3__420unreachable_sentinelE - _ZN34_INTERNAL_ca9e9153_4_k_cu_863105bd4cuda3std6ranges3__45__cpo4cendE)
_ZN34_INTERNAL_ca9e9153_4_k_cu_863105bd4cuda3std6ranges3__45__cpo4cendE:
	.zero		1
	.type		_ZN34_INTERNAL_ca9e9153_4_k_cu_863105bd4cuda3std3__420unreachable_sentinelE,@object
	.size		_ZN34_INTERNAL_ca9e9153_4_k_cu_863105bd4cuda3std3__420unreachable_sentinelE,(_ZN34_INTERNAL_ca9e9153_4_k_cu_863105bd4cuda3std6ranges3__45__cpo5ssizeE - _ZN34_INTERNAL_ca9e9153_4_k_cu_863105bd4cuda3std3__420unreachable_sentinelE)
_ZN34_INTERNAL_ca9e9153_4_k_cu_863105bd4cuda3std3__420unreachable_sentinelE:
	.zero		1
	.type		_ZN34_INTERNAL_ca9e9153_4_k_cu_863105bd4cuda3std6ranges3__45__cpo5ssizeE,@object
	.size		_ZN34_INTERNAL_ca9e9153_4_k_cu_863105bd4cuda3std6ranges3__45__cpo5ssizeE,(_ZN34_INTERNAL_ca9e9153_4_k_cu_863105bd6thrust24THRUST_300001_SM_1000_NS12placeholders2_8E - _ZN34_INTERNAL_ca9e9153_4_k_cu_863105bd4cuda3std6ranges3__45__cpo5ssizeE)
_ZN34_INTERNAL_ca9e9153_4_k_cu_863105bd4cuda3std6ranges3__45__cpo5ssizeE:
	.zero		1
	.type		_ZN34_INTERNAL_ca9e9153_4_k_cu_863105bd6thrust24THRUST_300001_SM_1000_NS12placeholders2_8E,@object
	.size		_ZN34_INTERNAL_ca9e9153_4_k_cu_863105bd6thrust24THRUST_300001_SM_1000_NS12placeholders2_8E,(_ZN34_INTERNAL_ca9e9153_4_k_cu_863105bd4cuda3std3__45__cpo5crendE - _ZN34_INTERNAL_ca9e9153_4_k_cu_863105bd6thrust24THRUST_300001_SM_1000_NS12placeholders2_8E)
_ZN34_INTERNAL_ca9e9153_4_k_cu_863105bd6thrust24THRUST_300001_SM_1000_NS12placeholders2_8E:
	.zero		1
	.type		_ZN34_INTERNAL_ca9e9153_4_k_cu_863105bd4cuda3std3__45__cpo5crendE,@object
	.size		_ZN34_INTERNAL_ca9e9153_4_k_cu_863105bd4cuda3std3__45__cpo5crendE,(_ZN34_INTERNAL_ca9e9153_4_k_cu_863105bd4cuda3std6ranges3__45__cpo4prevE - _ZN34_INTERNAL_ca9e9153_4_k_cu_863105bd4cuda3std3__45__cpo5crendE)
_ZN34_INTERNAL_ca9e9153_4_k_cu_863105bd4cuda3std3__45__cpo5crendE:
	.zero		1
	.type		_ZN34_INTERNAL_ca9e9153_4_k_cu_863105bd4cuda3std6ranges3__45__cpo4prevE,@object
	.size		_ZN34_INTERNAL_ca9e9153_4_k_cu_863105bd4cuda3std6ranges3__45__cpo4prevE,(_ZN34_INTERNAL_ca9e9153_4_k_cu_863105bd4cuda3std6ranges3__45__cpo9iter_moveE - _ZN34_INTERNAL_ca9e9153_4_k_cu_863105bd4cuda3std6ranges3__45__cpo4prevE)
_ZN34_INTERNAL_ca9e9153_4_k_cu_863105bd4cuda3std6ranges3__45__cpo4prevE:
	.zero		1
	.type		_ZN34_INTERNAL_ca9e9153_4_k_cu_863105bd4cuda3std6ranges3__45__cpo9iter_moveE,@object
	.size		_ZN34_INTERNAL_ca9e9153_4_k_cu_863105bd4cuda3std6ranges3__45__cpo9iter_moveE,(_ZN34_INTERNAL_ca9e9153_4_k_cu_863105bd6thrust24THRUST_300001_SM_1000_NS6system6detail10sequential3seqE - _ZN34_INTERNAL_ca9e9153_4_k_cu_863105bd4cuda3std6ranges3__45__cpo9iter_moveE)
_ZN34_INTERNAL_ca9e9153_4_k_cu_863105bd4cuda3std6ranges3__45__cpo9iter_moveE:
	.zero		1
	.type		_ZN34_INTERNAL_ca9e9153_4_k_cu_863105bd6thrust24THRUST_300001_SM_1000_NS6system6detail10sequential3seqE,@object
	.size		_ZN34_INTERNAL_ca9e9153_4_k_cu_863105bd6thrust24THRUST_300001_SM_1000_NS6system6detail10sequential3seqE,(.L_31 - _ZN34_INTERNAL_ca9e9153_4_k_cu_863105bd6thrust24THRUST_300001_SM_1000_NS6system6detail10sequential3seqE)
_ZN34_INTERNAL_ca9e9153_4_k_cu_863105bd6thrust24THRUST_300001_SM_1000_NS6system6detail10sequential3seqE:
	.zero		1
.L_31:


//--------------------- .nv.constant0._ZN4flex14fragmentShaderEP6uchar4PiS2_P6float3P4int3PNS_8fragmentES4_S2_ --------------------------
	.section	.nv.constant0._ZN4flex14fragmentShaderEP6uchar4PiS2_P6float3P4int3PNS_8fragmentES4_S2_,"a",@progbits
	.sectionflags	@""
	.align	4
.nv.constant0._ZN4flex14fragmentShaderEP6uchar4PiS2_P6float3P4int3PNS_8fragmentES4_S2_:
	.zero		960


//--------------------- .nv.constant0._ZN4flex17rasterizeTriangleEPiS0_P6float3P4int3PNS_8fragmentES2_S0_Pb --------------------------
	.section	.nv.constant0._ZN4flex17rasterizeTriangleEPiS0_P6float3P4int3PNS_8fragmentES2_S0_Pb,"a",@progbits
	.sectionflags	@""
	.align	4
.nv.constant0._ZN4flex17rasterizeTriangleEPiS0_P6float3P4int3PNS_8fragmentES2_S0_Pb:
	.zero		960


//--------------------- .nv.constant0._ZN4flex12vertexShaderEPiS0_P6float3S2_S0_S2_S2_ --------------------------
	.section	.nv.constant0._ZN4flex12vertexShaderEPiS0_P6float3S2_S0_S2_S2_,"a",@progbits
	.sectionflags	@""
	.align	4
.nv.constant0._ZN4flex12vertexShaderEPiS0_P6float3S2_S0_S2_S2_:
	.zero		952


//--------------------- .nv.constant0._ZN3cub18CUB_300001_SM_10006detail11EmptyKernelIvEEvv --------------------------
	.section	.nv.constant0._ZN3cub18CUB_300001_SM_10006detail11EmptyKernelIvEEvv,"a",@progbits
	.sectionflags	@""
	.align	4
.nv.constant0._ZN3cub18CUB_300001_SM_10006detail11EmptyKernelIvEEvv:
	.zero		896


//--------------------- SYMBOLS --------------------------

	.type		.nv.reservedSmem.offset0,@object
	.size		.nv.reservedSmem.offset0,0x4
